//
// Generated by NVIDIA NVVM Compiler
//
// Compiler Build ID: CL-36424714
// Cuda compilation tools, release 13.0, V13.0.88
// Based on NVVM 20.0.0
//

.version 9.0
.target sm_100
.address_size 64

	// .globl	_Z17prescan_arbitraryPiS_ii
.extern .shared .align 16 .b8 temp[];

.visible .entry _Z17prescan_arbitraryPiS_ii(
	.param .u64 .ptr .align 1 _Z17prescan_arbitraryPiS_ii_param_0,
	.param .u64 .ptr .align 1 _Z17prescan_arbitraryPiS_ii_param_1,
	.param .u32 _Z17prescan_arbitraryPiS_ii_param_2,
	.param .u32 _Z17prescan_arbitraryPiS_ii_param_3
)
{
	.reg .pred 	%p<10>;
	.reg .b32 	%r<83>;
	.reg .b64 	%rd<13>;

	ld.param.u64 	%rd1, [_Z17prescan_arbitraryPiS_ii_param_0];
	ld.param.u64 	%rd2, [_Z17prescan_arbitraryPiS_ii_param_1];
	ld.param.u32 	%r17, [_Z17prescan_arbitraryPiS_ii_param_2];
	ld.param.u32 	%r18, [_Z17prescan_arbitraryPiS_ii_param_3];
	mov.u32 	%r1, %tid.x;
	shr.u32 	%r19, %r17, 31;
	add.s32 	%r20, %r17, %r19;
	shr.s32 	%r2, %r20, 1;
	add.s32 	%r21, %r2, %r1;
	shr.u32 	%r22, %r1, 5;
	shr.s32 	%r23, %r21, 5;
	setp.ge.s32 	%p1, %r1, %r17;
	add.s32 	%r24, %r22, %r1;
	shl.b32 	%r25, %r24, 2;
	mov.u32 	%r26, temp;
	add.s32 	%r3, %r26, %r25;
	add.s32 	%r27, %r23, %r21;
	shl.b32 	%r28, %r27, 2;
	add.s32 	%r4, %r26, %r28;
	@%p1 bra 	$L__BB0_2;
	cvta.to.global.u64 	%rd3, %rd2;
	mul.wide.u32 	%rd4, %r1, 4;
	add.s64 	%rd5, %rd3, %rd4;
	ld.global.u32 	%r30, [%rd5];
	st.shared.u32 	[%r3], %r30;
	mul.wide.s32 	%rd6, %r2, 4;
	add.s64 	%rd7, %rd5, %rd6;
	ld.global.u32 	%r31, [%rd7];
	st.shared.u32 	[%r4], %r31;
	bra.uni 	$L__BB0_3;
$L__BB0_2:
	mov.b32 	%r29, 0;
	st.shared.u32 	[%r3], %r29;
	st.shared.u32 	[%r4], %r29;
$L__BB0_3:
	shr.s32 	%r78, %r18, 1;
	setp.lt.s32 	%p2, %r78, 1;
	mov.b32 	%r80, 1;
	@%p2 bra 	$L__BB0_8;
	shl.b32 	%r34, %r1, 1;
	or.b32  	%r6, %r34, 1;
	mov.b32 	%r80, 1;
$L__BB0_5:
	bar.sync 	0;
	setp.ge.s32 	%p3, %r1, %r78;
	@%p3 bra 	$L__BB0_7;
	mul.lo.s32 	%r35, %r80, %r6;
	add.s32 	%r36, %r35, -1;
	add.s32 	%r37, %r35, %r80;
	add.s32 	%r38, %r36, %r80;
	shr.s32 	%r39, %r36, 5;
	add.s32 	%r40, %r39, %r35;
	shr.s32 	%r41, %r38, 5;
	add.s32 	%r42, %r41, %r37;
	shl.b32 	%r43, %r40, 2;
	add.s32 	%r45, %r26, %r43;
	ld.shared.u32 	%r46, [%r45+-4];
	shl.b32 	%r47, %r42, 2;
	add.s32 	%r48, %r26, %r47;
	ld.shared.u32 	%r49, [%r48+-4];
	add.s32 	%r50, %r49, %r46;
	st.shared.u32 	[%r48+-4], %r50;
$L__BB0_7:
	shl.b32 	%r80, %r80, 1;
	shr.u32 	%r10, %r78, 1;
	setp.gt.u32 	%p4, %r78, 1;
	mov.u32 	%r78, %r10;
	@%p4 bra 	$L__BB0_5;
$L__BB0_8:
	setp.ne.s32 	%p5, %r1, 0;
	@%p5 bra 	$L__BB0_10;
	add.s32 	%r51, %r18, -1;
	shr.s32 	%r52, %r51, 5;
	add.s32 	%r53, %r52, %r18;
	shl.b32 	%r54, %r53, 2;
	add.s32 	%r56, %r26, %r54;
	mov.b32 	%r57, 0;
	st.shared.u32 	[%r56+-4], %r57;
$L__BB0_10:
	setp.lt.s32 	%p6, %r18, 2;
	@%p6 bra 	$L__BB0_15;
	shl.b32 	%r59, %r1, 1;
	or.b32  	%r12, %r59, 1;
	mov.b32 	%r81, 1;
$L__BB0_12:
	shr.u32 	%r80, %r80, 1;
	bar.sync 	0;
	setp.ge.u32 	%p7, %r1, %r81;
	@%p7 bra 	$L__BB0_14;
	mul.lo.s32 	%r60, %r80, %r12;
	add.s32 	%r61, %r60, -1;
	add.s32 	%r62, %r60, %r80;
	add.s32 	%r63, %r61, %r80;
	shr.s32 	%r64, %r61, 5;
	add.s32 	%r65, %r64, %r60;
	shr.s32 	%r66, %r63, 5;
	add.s32 	%r67, %r66, %r62;
	shl.b32 	%r68, %r65, 2;
	add.s32 	%r70, %r26, %r68;
	ld.shared.u32 	%r71, [%r70+-4];
	shl.b32 	%r72, %r67, 2;
	add.s32 	%r73, %r26, %r72;
	ld.shared.u32 	%r74, [%r73+-4];
	st.shared.u32 	[%r70+-4], %r74;
	add.s32 	%r75, %r74, %r71;
	st.shared.u32 	[%r73+-4], %r75;
$L__BB0_14:
	shl.b32 	%r81, %r81, 1;
	setp.lt.s32 	%p8, %r81, %r18;
	@%p8 bra 	$L__BB0_12;
$L__BB0_15:
	setp.ge.s32 	%p9, %r1, %r17;
	bar.sync 	0;
	@%p9 bra 	$L__BB0_17;
	ld.shared.u32 	%r76, [%r3];
	cvta.to.global.u64 	%rd8, %rd1;
	mul.wide.u32 	%rd9, %r1, 4;
	add.s64 	%rd10, %rd8, %rd9;
	st.global.u32 	[%rd10], %r76;
	ld.shared.u32 	%r77, [%r4];
	mul.wide.s32 	%rd11, %r2, 4;
	add.s64 	%rd12, %rd10, %rd11;
	st.global.u32 	[%rd12], %r77;
$L__BB0_17:
	ret;

}
	// .globl	_Z29prescan_arbitrary_unoptimizedPiS_ii
.visible .entry _Z29prescan_arbitrary_unoptimizedPiS_ii(
	.param .u64 .ptr .align 1 _Z29prescan_arbitrary_unoptimizedPiS_ii_param_0,
	.param .u64 .ptr .align 1 _Z29prescan_arbitrary_unoptimizedPiS_ii_param_1,
	.param .u32 _Z29prescan_arbitrary_unoptimizedPiS_ii_param_2,
	.param .u32 _Z29prescan_arbitrary_unoptimizedPiS_ii_param_3
)
{
	.reg .pred 	%p<10>;
	.reg .b32 	%r<58>;
	.reg .b64 	%rd<9>;

	ld.param.u64 	%rd1, [_Z29prescan_arbitrary_unoptimizedPiS_ii_param_0];
	ld.param.u64 	%rd2, [_Z29prescan_arbitrary_unoptimizedPiS_ii_param_1];
	ld.param.u32 	%r15, [_Z29prescan_arbitrary_unoptimizedPiS_ii_param_2];
	ld.param.u32 	%r16, [_Z29prescan_arbitrary_unoptimizedPiS_ii_param_3];
	mov.u32 	%r1, %tid.x;
	setp.ge.s32 	%p1, %r1, %r15;
	shl.b32 	%r17, %r1, 3;
	mov.u32 	%r18, temp;
	add.s32 	%r2, %r18, %r17;
	@%p1 bra 	$L__BB1_2;
	cvta.to.global.u64 	%rd3, %rd2;
	shl.b32 	%r20, %r1, 1;
	mul.wide.u32 	%rd4, %r20, 4;
	add.s64 	%rd5, %rd3, %rd4;
	ld.global.u32 	%r21, [%rd5];
	ld.global.u32 	%r22, [%rd5+4];
	st.shared.v2.u32 	[%r2], {%r21, %r22};
	bra.uni 	$L__BB1_3;
$L__BB1_2:
	mov.b32 	%r19, 0;
	st.shared.v2.u32 	[%r2], {%r19, %r19};
$L__BB1_3:
	shr.s32 	%r53, %r16, 1;
	setp.lt.s32 	%p2, %r53, 1;
	mov.b32 	%r55, 1;
	@%p2 bra 	$L__BB1_8;
	shl.b32 	%r25, %r1, 1;
	or.b32  	%r4, %r25, 1;
	mov.b32 	%r55, 1;
$L__BB1_5:
	bar.sync 	0;
	setp.ge.s32 	%p3, %r1, %r53;
	@%p3 bra 	$L__BB1_7;
	mul.lo.s32 	%r26, %r55, %r4;
	shl.b32 	%r27, %r26, 2;
	add.s32 	%r29, %r18, %r27;
	ld.shared.u32 	%r30, [%r29+-4];
	shl.b32 	%r31, %r55, 2;
	add.s32 	%r32, %r29, %r31;
	ld.shared.u32 	%r33, [%r32+-4];
	add.s32 	%r34, %r33, %r30;
	st.shared.u32 	[%r32+-4], %r34;
$L__BB1_7:
	shl.b32 	%r55, %r55, 1;
	shr.u32 	%r8, %r53, 1;
	setp.gt.u32 	%p4, %r53, 1;
	mov.u32 	%r53, %r8;
	@%p4 bra 	$L__BB1_5;
$L__BB1_8:
	setp.ne.s32 	%p5, %r1, 0;
	@%p5 bra 	$L__BB1_10;
	shl.b32 	%r35, %r16, 2;
	add.s32 	%r37, %r18, %r35;
	mov.b32 	%r38, 0;
	st.shared.u32 	[%r37+-4], %r38;
$L__BB1_10:
	setp.lt.s32 	%p6, %r16, 2;
	@%p6 bra 	$L__BB1_15;
	shl.b32 	%r40, %r1, 1;
	or.b32  	%r10, %r40, 1;
	mov.b32 	%r56, 1;
$L__BB1_12:
	shr.u32 	%r55, %r55, 1;
	bar.sync 	0;
	setp.ge.u32 	%p7, %r1, %r56;
	@%p7 bra 	$L__BB1_14;
	mul.lo.s32 	%r41, %r55, %r10;
	shl.b32 	%r42, %r41, 2;
	add.s32 	%r44, %r18, %r42;
	ld.shared.u32 	%r45, [%r44+-4];
	shl.b32 	%r46, %r55, 2;
	add.s32 	%r47, %r44, %r46;
	ld.shared.u32 	%r48, [%r47+-4];
	st.shared.u32 	[%r44+-4], %r48;
	add.s32 	%r49, %r48, %r45;
	st.shared.u32 	[%r47+-4], %r49;
$L__BB1_14:
	shl.b32 	%r56, %r56, 1;
	setp.lt.s32 	%p8, %r56, %r16;
	@%p8 bra 	$L__BB1_12;
$L__BB1_15:
	setp.ge.s32 	%p9, %r1, %r15;
	bar.sync 	0;
	@%p9 bra 	$L__BB1_17;
	ld.shared.v2.u32 	{%r50, %r51}, [%r2];
	shl.b32 	%r52, %r1, 1;
	cvta.to.global.u64 	%rd6, %rd1;
	mul.wide.u32 	%rd7, %r52, 4;
	add.s64 	%rd8, %rd6, %rd7;
	st.global.u32 	[%rd8], %r50;
	st.global.u32 	[%rd8+4], %r51;
$L__BB1_17:
	ret;

}
	// .globl	_Z13prescan_largePiS_iS_
.visible .entry _Z13prescan_largePiS_iS_(
	.param .u64 .ptr .align 1 _Z13prescan_largePiS_iS__param_0,
	.param .u64 .ptr .align 1 _Z13prescan_largePiS_iS__param_1,
	.param .u32 _Z13prescan_largePiS_iS__param_2,
	.param .u64 .ptr .align 1 _Z13prescan_largePiS_iS__param_3
)
{
	.reg .pred 	%p<8>;
	.reg .b32 	%r<84>;
	.reg .b64 	%rd<16>;

	ld.param.u64 	%rd2, [_Z13prescan_largePiS_iS__param_0];
	ld.param.u64 	%rd4, [_Z13prescan_largePiS_iS__param_1];
	ld.param.u32 	%r18, [_Z13prescan_largePiS_iS__param_2];
	ld.param.u64 	%rd3, [_Z13prescan_largePiS_iS__param_3];
	cvta.to.global.u64 	%rd5, %rd4;
	mov.u32 	%r1, %ctaid.x;
	mov.u32 	%r2, %tid.x;
	shr.u32 	%r20, %r18, 31;
	add.s32 	%r21, %r18, %r20;
	shr.s32 	%r22, %r21, 1;
	add.s32 	%r23, %r22, %r2;
	shr.u32 	%r24, %r2, 5;
	shr.s32 	%r25, %r23, 5;
	mad.lo.s32 	%r3, %r18, %r1, %r2;
	mul.wide.s32 	%rd6, %r3, 4;
	add.s64 	%rd7, %rd5, %rd6;
	ld.global.u32 	%r26, [%rd7];
	add.s32 	%r27, %r24, %r2;
	shl.b32 	%r28, %r27, 2;
	mov.u32 	%r29, temp;
	add.s32 	%r4, %r29, %r28;
	st.shared.u32 	[%r4], %r26;
	mul.wide.s32 	%rd1, %r22, 4;
	add.s64 	%rd8, %rd7, %rd1;
	ld.global.u32 	%r30, [%rd8];
	add.s32 	%r31, %r25, %r23;
	shl.b32 	%r32, %r31, 2;
	add.s32 	%r5, %r29, %r32;
	st.shared.u32 	[%r5], %r30;
	shr.s32 	%r79, %r18, 1;
	setp.lt.s32 	%p1, %r79, 1;
	mov.b32 	%r81, 1;
	@%p1 bra 	$L__BB2_5;
	shl.b32 	%r34, %r2, 1;
	or.b32  	%r7, %r34, 1;
	mov.b32 	%r81, 1;
$L__BB2_2:
	bar.sync 	0;
	setp.ge.s32 	%p2, %r2, %r79;
	@%p2 bra 	$L__BB2_4;
	mul.lo.s32 	%r35, %r81, %r7;
	add.s32 	%r36, %r35, -1;
	add.s32 	%r37, %r35, %r81;
	add.s32 	%r38, %r36, %r81;
	shr.s32 	%r39, %r36, 5;
	add.s32 	%r40, %r39, %r35;
	shr.s32 	%r41, %r38, 5;
	add.s32 	%r42, %r41, %r37;
	shl.b32 	%r43, %r40, 2;
	add.s32 	%r45, %r29, %r43;
	ld.shared.u32 	%r46, [%r45+-4];
	shl.b32 	%r47, %r42, 2;
	add.s32 	%r48, %r29, %r47;
	ld.shared.u32 	%r49, [%r48+-4];
	add.s32 	%r50, %r49, %r46;
	st.shared.u32 	[%r48+-4], %r50;
$L__BB2_4:
	shl.b32 	%r81, %r81, 1;
	shr.u32 	%r11, %r79, 1;
	setp.gt.u32 	%p3, %r79, 1;
	mov.u32 	%r79, %r11;
	@%p3 bra 	$L__BB2_2;
$L__BB2_5:
	bar.sync 	0;
	setp.ne.s32 	%p4, %r2, 0;
	@%p4 bra 	$L__BB2_7;
	add.s32 	%r51, %r18, -1;
	shr.s32 	%r52, %r51, 5;
	add.s32 	%r53, %r52, %r18;
	shl.b32 	%r54, %r53, 2;
	add.s32 	%r56, %r29, %r54;
	ld.shared.u32 	%r57, [%r56+-4];
	cvta.to.global.u64 	%rd9, %rd3;
	mul.wide.u32 	%rd10, %r1, 4;
	add.s64 	%rd11, %rd9, %rd10;
	st.global.u32 	[%rd11], %r57;
	mov.b32 	%r58, 0;
	st.shared.u32 	[%r56+-4], %r58;
$L__BB2_7:
	setp.lt.s32 	%p5, %r18, 2;
	@%p5 bra 	$L__BB2_12;
	shl.b32 	%r60, %r2, 1;
	or.b32  	%r13, %r60, 1;
	mov.b32 	%r82, 1;
$L__BB2_9:
	shr.u32 	%r81, %r81, 1;
	bar.sync 	0;
	setp.ge.u32 	%p6, %r2, %r82;
	@%p6 bra 	$L__BB2_11;
	mul.lo.s32 	%r61, %r81, %r13;
	add.s32 	%r62, %r61, -1;
	add.s32 	%r63, %r61, %r81;
	add.s32 	%r64, %r62, %r81;
	shr.s32 	%r65, %r62, 5;
	add.s32 	%r66, %r65, %r61;
	shr.s32 	%r67, %r64, 5;
	add.s32 	%r68, %r67, %r63;
	shl.b32 	%r69, %r66, 2;
	add.s32 	%r71, %r29, %r69;
	ld.shared.u32 	%r72, [%r71+-4];
	shl.b32 	%r73, %r68, 2;
	add.s32 	%r74, %r29, %r73;
	ld.shared.u32 	%r75, [%r74+-4];
	st.shared.u32 	[%r71+-4], %r75;
	add.s32 	%r76, %r75, %r72;
	st.shared.u32 	[%r74+-4], %r76;
$L__BB2_11:
	shl.b32 	%r82, %r82, 1;
	setp.lt.s32 	%p7, %r82, %r18;
	@%p7 bra 	$L__BB2_9;
$L__BB2_12:
	cvta.to.global.u64 	%rd12, %rd2;
	bar.sync 	0;
	ld.shared.u32 	%r77, [%r4];
	add.s64 	%rd14, %rd12, %rd6;
	st.global.u32 	[%rd14], %r77;
	ld.shared.u32 	%r78, [%r5];
	add.s64 	%rd15, %rd14, %rd1;
	st.global.u32 	[%rd15], %r78;
	ret;

}
	// .globl	_Z25prescan_large_unoptimizedPiS_iS_
.visible .entry _Z25prescan_large_unoptimizedPiS_iS_(
	.param .u64 .ptr .align 1 _Z25prescan_large_unoptimizedPiS_iS__param_0,
	.param .u64 .ptr .align 1 _Z25prescan_large_unoptimizedPiS_iS__param_1,
	.param .u32 _Z25prescan_large_unoptimizedPiS_iS__param_2,
	.param .u64 .ptr .align 1 _Z25prescan_large_unoptimizedPiS_iS__param_3
)
{
	.reg .pred 	%p<8>;
	.reg .b32 	%r<55>;
	.reg .b64 	%rd<13>;

	ld.param.u64 	%rd1, [_Z25prescan_large_unoptimizedPiS_iS__param_0];
	ld.param.u64 	%rd3, [_Z25prescan_large_unoptimizedPiS_iS__param_1];
	ld.param.u32 	%r16, [_Z25prescan_large_unoptimizedPiS_iS__param_2];
	ld.param.u64 	%rd2, [_Z25prescan_large_unoptimizedPiS_iS__param_3];
	cvta.to.global.u64 	%rd4, %rd3;
	mov.u32 	%r1, %ctaid.x;
	mov.u32 	%r2, %tid.x;
	shl.b32 	%r18, %r2, 1;
	mad.lo.s32 	%r3, %r16, %r1, %r18;
	mul.wide.s32 	%rd5, %r3, 4;
	add.s64 	%rd6, %rd4, %rd5;
	ld.global.u32 	%r19, [%rd6];
	shl.b32 	%r20, %r2, 3;
	mov.u32 	%r21, temp;
	add.s32 	%r4, %r21, %r20;
	ld.global.u32 	%r22, [%rd6+4];
	or.b32  	%r5, %r18, 1;
	st.shared.v2.u32 	[%r4], {%r19, %r22};
	shr.s32 	%r50, %r16, 1;
	setp.lt.s32 	%p1, %r50, 1;
	mov.b32 	%r52, 1;
	@%p1 bra 	$L__BB3_5;
	mov.b32 	%r52, 1;
$L__BB3_2:
	bar.sync 	0;
	setp.ge.s32 	%p2, %r2, %r50;
	@%p2 bra 	$L__BB3_4;
	mul.lo.s32 	%r24, %r52, %r5;
	shl.b32 	%r25, %r24, 2;
	add.s32 	%r27, %r21, %r25;
	ld.shared.u32 	%r28, [%r27+-4];
	shl.b32 	%r29, %r52, 2;
	add.s32 	%r30, %r27, %r29;
	ld.shared.u32 	%r31, [%r30+-4];
	add.s32 	%r32, %r31, %r28;
	st.shared.u32 	[%r30+-4], %r32;
$L__BB3_4:
	shl.b32 	%r52, %r52, 1;
	shr.u32 	%r10, %r50, 1;
	setp.gt.u32 	%p3, %r50, 1;
	mov.u32 	%r50, %r10;
	@%p3 bra 	$L__BB3_2;
$L__BB3_5:
	bar.sync 	0;
	setp.ne.s32 	%p4, %r2, 0;
	@%p4 bra 	$L__BB3_7;
	shl.b32 	%r33, %r16, 2;
	add.s32 	%r35, %r21, %r33;
	ld.shared.u32 	%r36, [%r35+-4];
	cvta.to.global.u64 	%rd7, %rd2;
	mul.wide.u32 	%rd8, %r1, 4;
	add.s64 	%rd9, %rd7, %rd8;
	st.global.u32 	[%rd9], %r36;
	mov.b32 	%r37, 0;
	st.shared.u32 	[%r35+-4], %r37;
$L__BB3_7:
	setp.lt.s32 	%p5, %r16, 2;
	@%p5 bra 	$L__BB3_12;
	mov.b32 	%r53, 1;
$L__BB3_9:
	shr.u32 	%r52, %r52, 1;
	bar.sync 	0;
	setp.ge.u32 	%p6, %r2, %r53;
	@%p6 bra 	$L__BB3_11;
	mul.lo.s32 	%r39, %r52, %r5;
	shl.b32 	%r40, %r39, 2;
	add.s32 	%r42, %r21, %r40;
	ld.shared.u32 	%r43, [%r42+-4];
	shl.b32 	%r44, %r52, 2;
	add.s32 	%r45, %r42, %r44;
	ld.shared.u32 	%r46, [%r45+-4];
	st.shared.u32 	[%r42+-4], %r46;
	add.s32 	%r47, %r46, %r43;
	st.shared.u32 	[%r45+-4], %r47;
$L__BB3_11:
	shl.b32 	%r53, %r53, 1;
	setp.lt.s32 	%p7, %r53, %r16;
	@%p7 bra 	$L__BB3_9;
$L__BB3_12:
	cvta.to.global.u64 	%rd10, %rd1;
	bar.sync 	0;
	ld.shared.v2.u32 	{%r48, %r49}, [%r4];
	add.s64 	%rd12, %rd10, %rd5;
	st.global.u32 	[%rd12], %r48;
	st.global.u32 	[%rd12+4], %r49;
	ret;

}
	// .globl	_Z3addPiiS_
.visible .entry _Z3addPiiS_(
	.param .u64 .ptr .align 1 _Z3addPiiS__param_0,
	.param .u32 _Z3addPiiS__param_1,
	.param .u64 .ptr .align 1 _Z3addPiiS__param_2
)
{
	.reg .b32 	%r<8>;
	.reg .b64 	%rd<9>;

	ld.param.u64 	%rd1, [_Z3addPiiS__param_0];
	ld.param.u32 	%r1, [_Z3addPiiS__param_1];
	ld.param.u64 	%rd2, [_Z3addPiiS__param_2];
	cvta.to.global.u64 	%rd3, %rd1;
	cvta.to.global.u64 	%rd4, %rd2;
	mov.u32 	%r2, %ctaid.x;
	mov.u32 	%r3, %tid.x;
	mul.wide.u32 	%rd5, %r2, 4;
	add.s64 	%rd6, %rd4, %rd5;
	ld.global.u32 	%r4, [%rd6];
	mad.lo.s32 	%r5, %r1, %r2, %r3;
	mul.wide.s32 	%rd7, %r5, 4;
	add.s64 	%rd8, %rd3, %rd7;
	ld.global.u32 	%r6, [%rd8];
	add.s32 	%r7, %r6, %r4;
	st.global.u32 	[%rd8], %r7;
	ret;

}
	// .globl	_Z3addPiiS_S_
.visible .entry _Z3addPiiS_S_(
	.param .u64 .ptr .align 1 _Z3addPiiS_S__param_0,
	.param .u32 _Z3addPiiS_S__param_1,
	.param .u64 .ptr .align 1 _Z3addPiiS_S__param_2,
	.param .u64 .ptr .align 1 _Z3addPiiS_S__param_3
)
{
	.reg .b32 	%r<10>;
	.reg .b64 	%rd<12>;

	ld.param.u64 	%rd1, [_Z3addPiiS_S__param_0];
	ld.param.u32 	%r1, [_Z3addPiiS_S__param_1];
	ld.param.u64 	%rd2, [_Z3addPiiS_S__param_2];
	ld.param.u64 	%rd3, [_Z3addPiiS_S__param_3];
	cvta.to.global.u64 	%rd4, %rd1;
	cvta.to.global.u64 	%rd5, %rd3;
	cvta.to.global.u64 	%rd6, %rd2;
	mov.u32 	%r2, %ctaid.x;
	mov.u32 	%r3, %tid.x;
	mul.wide.u32 	%rd7, %r2, 4;
	add.s64 	%rd8, %rd6, %rd7;
	ld.global.u32 	%r4, [%rd8];
	add.s64 	%rd9, %rd5, %rd7;
	ld.global.u32 	%r5, [%rd9];
	add.s32 	%r6, %r5, %r4;
	mad.lo.s32 	%r7, %r1, %r2, %r3;
	mul.wide.s32 	%rd10, %r7, 4;
	add.s64 	%rd11, %rd4, %rd10;
	ld.global.u32 	%r8, [%rd11];
	add.s32 	%r9, %r6, %r8;
	st.global.u32 	[%rd11], %r9;
	ret;

}


// ===== COMPILED SASS (sm_100) =====

	.target	sm_100

	.elftype	@"ET_EXEC"


//--------------------- .note.nv.tkinfo           --------------------------
	.section	.note.nv.tkinfo,"",@"SHT_NOTE"
	.sectionflags	@"SHF_NOTE_NV_TKINFO"
	.tkinfo
        /*0018*/ 	.word	0x00000002
        /*0030*/ 	.string	""
        /*0030*/ 	.string	"ptxas"
        /*0030*/ 	.string	"Cuda compilation tools, release 13.0, V13.0.88"
        /*0030*/ 	.string	"Build cuda_13.0.r13.0/compiler.36424714_0"
        /*0030*/ 	.string	"-arch sm_100 -m 64 "



//--------------------- .note.nv.cuinfo           --------------------------
	.section	.note.nv.cuinfo,"",@"SHT_NOTE"
	.sectionflags	@"SHF_NOTE_NV_CUINFO"
        /*0018*/ 	.short	0x0002
        /*001a*/ 	.short	0x0064
        /*001c*/ 	.short	0x0082
	.zero		2


//--------------------- .nv.info                  --------------------------
	.section	.nv.info,"",@"SHT_CUDA_INFO"
	.align	4


	//----- nvinfo : EIATTR_REGCOUNT
	.align		4
        /*0000*/ 	.byte	0x04, 0x2f
        /*0002*/ 	.short	(.L_1 - .L_0)
	.align		4
.L_0:
        /*0004*/ 	.word	index@(_Z17prescan_arbitraryPiS_ii)
        /*0008*/ 	.word	0x0000000e


	//----- nvinfo : EIATTR_FRAME_SIZE
	.align		4
.L_1:
        /*000c*/ 	.byte	0x04, 0x11
        /*000e*/ 	.short	(.L_3 - .L_2)
	.align		4
.L_2:
        /*0010*/ 	.word	index@(_Z17prescan_arbitraryPiS_ii)
        /*0014*/ 	.word	0x00000000


	//----- nvinfo : EIATTR_REGCOUNT
	.align		4
.L_3:
        /*0018*/ 	.byte	0x04, 0x2f
        /*001a*/ 	.short	(.L_5 - .L_4)
	.align		4
.L_4:
        /*001c*/ 	.word	index@(_Z29prescan_arbitrary_unoptimizedPiS_ii)
        /*0020*/ 	.word	0x0000000c


	//----- nvinfo : EIATTR_FRAME_SIZE
	.align		4
.L_5:
        /*0024*/ 	.byte	0x04, 0x11
        /*0026*/ 	.short	(.L_7 - .L_6)
	.align		4
.L_6:
        /*0028*/ 	.word	index@(_Z29prescan_arbitrary_unoptimizedPiS_ii)
        /*002c*/ 	.word	0x00000000


	//----- nvinfo : EIATTR_REGCOUNT
	.align		4
.L_7:
        /*0030*/ 	.byte	0x04, 0x2f
        /*0032*/ 	.short	(.L_9 - .L_8)
	.align		4
.L_8:
        /*0034*/ 	.word	index@(_Z13prescan_largePiS_iS_)
        /*0038*/ 	.word	0x0000000f


	//----- nvinfo : EIATTR_FRAME_SIZE
	.align		4
.L_9:
        /*003c*/ 	.byte	0x04, 0x11
        /*003e*/ 	.short	(.L_11 - .L_10)
	.align		4
.L_10:
        /*0040*/ 	.word	index@(_Z13prescan_largePiS_iS_)
        /*0044*/ 	.word	0x00000000


	//----- nvinfo : EIATTR_REGCOUNT
	.align		4
.L_11:
        /*0048*/ 	.byte	0x04, 0x2f
        /*004a*/ 	.short	(.L_13 - .L_12)
	.align		4
.L_12:
        /*004c*/ 	.word	index@(_Z25prescan_large_unoptimizedPiS_iS_)
        /*0050*/ 	.word	0x0000000e


	//----- nvinfo : EIATTR_FRAME_SIZE
	.align		4
.L_13:
        /*0054*/ 	.byte	0x04, 0x11
        /*0056*/ 	.short	(.L_15 - .L_14)
	.align		4
.L_14:
        /*0058*/ 	.word	index@(_Z25prescan_large_unoptimizedPiS_iS_)
        /*005c*/ 	.word	0x00000000


	//----- nvinfo : EIATTR_REGCOUNT
	.align		4
.L_15:
        /*0060*/ 	.byte	0x04, 0x2f
        /*0062*/ 	.short	(.L_17 - .L_16)
	.align		4
.L_16:
        /*0064*/ 	.word	index@(_Z3addPiiS_)
        /*0068*/ 	.word	0x0000000c


	//----- nvinfo : EIATTR_FRAME_SIZE
	.align		4
.L_17:
        /*006c*/ 	.byte	0x04, 0x11
        /*006e*/ 	.short	(.L_19 - .L_18)
	.align		4
.L_18:
        /*0070*/ 	.word	index@(_Z3addPiiS_)
        /*0074*/ 	.word	0x00000000


	//----- nvinfo : EIATTR_REGCOUNT
	.align		4
.L_19:
        /*0078*/ 	.byte	0x04, 0x2f
        /*007a*/ 	.short	(.L_21 - .L_20)
	.align		4
.L_20:
        /*007c*/ 	.word	index@(_Z3addPiiS_S_)
        /*0080*/ 	.word	0x0000000e


	//----- nvinfo : EIATTR_FRAME_SIZE
	.align		4
.L_21:
        /*0084*/ 	.byte	0x04, 0x11
        /*0086*/ 	.short	(.L_23 - .L_22)
	.align		4
.L_22:
        /*0088*/ 	.word	index@(_Z3addPiiS_S_)
        /*008c*/ 	.word	0x00000000


	//----- nvinfo : EIATTR_MIN_STACK_SIZE
	.align		4
.L_23:
        /*0090*/ 	.byte	0x04, 0x12
        /*0092*/ 	.short	(.L_25 - .L_24)
	.align		4
.L_24:
        /*0094*/ 	.word	index@(_Z3addPiiS_S_)
        /*0098*/ 	.word	0x00000000


	//----- nvinfo : EIATTR_MIN_STACK_SIZE
	.align		4
.L_25:
        /*009c*/ 	.byte	0x04, 0x12
        /*009e*/ 	.short	(.L_27 - .L_26)
	.align		4
.L_26:
        /*00a0*/ 	.word	index@(_Z3addPiiS_)
        /*00a4*/ 	.word	0x00000000


	//----- nvinfo : EIATTR_MIN_STACK_SIZE
	.align		4
.L_27:
        /*00a8*/ 	.byte	0x04, 0x12
        /*00aa*/ 	.short	(.L_29 - .L_28)
	.align		4
.L_28:
        /*00ac*/ 	.word	index@(_Z25prescan_large_unoptimizedPiS_iS_)
        /*00b0*/ 	.word	0x00000000


	//----- nvinfo : EIATTR_MIN_STACK_SIZE
	.align		4
.L_29:
        /*00b4*/ 	.byte	0x04, 0x12
        /*00b6*/ 	.short	(.L_31 - .L_30)
	.align		4
.L_30:
        /*00b8*/ 	.word	index@(_Z13prescan_largePiS_iS_)
        /*00bc*/ 	.word	0x00000000


	//----- nvinfo : EIATTR_MIN_STACK_SIZE
	.align		4
.L_31:
        /*00c0*/ 	.byte	0x04, 0x12
        /*00c2*/ 	.short	(.L_33 - .L_32)
	.align		4
.L_32:
        /*00c4*/ 	.word	index@(_Z29prescan_arbitrary_unoptimizedPiS_ii)
        /*00c8*/ 	.word	0x00000000


	//----- nvinfo : EIATTR_MIN_STACK_SIZE
	.align		4
.L_33:
        /*00cc*/ 	.byte	0x04, 0x12
        /*00ce*/ 	.short	(.L_35 - .L_34)
	.align		4
.L_34:
        /*00d0*/ 	.word	index@(_Z17prescan_arbitraryPiS_ii)
        /*00d4*/ 	.word	0x00000000
.L_35:


//--------------------- .nv.compat                --------------------------
	.section	.nv.compat,"",@"SHT_CUDA_COMPAT_INFO"
	.align	4
        /*0000*/ 	.byte	0x02, 0x09, 0x00, 0x00, 0x02, 0x02, 0x01, 0x00, 0x02, 0x05, 0x05, 0x00, 0x03, 0x07, 0x01, 0x01
        /*0010*/ 	.byte	0x02, 0x03, 0x00, 0x00, 0x02, 0x06, 0x01, 0x00, 0x04, 0x0b, 0x08, 0x00, 0x09, 0x00, 0x00, 0x00
        /*0020*/ 	.byte	0x00, 0x00, 0x00, 0x00


//--------------------- .nv.info._Z3addPiiS_S_    --------------------------
	.section	.nv.info._Z3addPiiS_S_,"",@"SHT_CUDA_INFO"
	.sectionflags	@""
	.align	4


	//----- nvinfo : EIATTR_CUDA_API_VERSION
	.align		4
        /*0000*/ 	.byte	0x04, 0x37
        /*0002*/ 	.short	(.L_37 - .L_36)
.L_36:
        /*0004*/ 	.word	0x00000082


	//----- nvinfo : EIATTR_KPARAM_INFO
	.align		4
.L_37:
        /*0008*/ 	.byte	0x04, 0x17
        /*000a*/ 	.short	(.L_39 - .L_38)
.L_38:
        /*000c*/ 	.word	0x00000000
        /*0010*/ 	.short	0x0003
        /*0012*/ 	.short	0x0018
        /*0014*/ 	.byte	0x00, 0xf5, 0x21, 0x00


	//----- nvinfo : EIATTR_KPARAM_INFO
	.align		4
.L_39:
        /*0018*/ 	.byte	0x04, 0x17
        /*001a*/ 	.short	(.L_41 - .L_40)
.L_40:
        /*001c*/ 	.word	0x00000000
        /*0020*/ 	.short	0x0002
        /*0022*/ 	.short	0x0010
        /*0024*/ 	.byte	0x00, 0xf5, 0x21, 0x00


	//----- nvinfo : EIATTR_KPARAM_INFO
	.align		4
.L_41:
        /*0028*/ 	.byte	0x04, 0x17
        /*002a*/ 	.short	(.L_43 - .L_42)
.L_42:
        /*002c*/ 	.word	0x00000000
        /*0030*/ 	.short	0x0001
        /*0032*/ 	.short	0x0008
        /*0034*/ 	.byte	0x00, 0xf0, 0x11, 0x00


	//----- nvinfo : EIATTR_KPARAM_INFO
	.align		4
.L_43:
        /*0038*/ 	.byte	0x04, 0x17
        /*003a*/ 	.short	(.L_45 - .L_44)
.L_44:
        /*003c*/ 	.word	0x00000000
        /*0040*/ 	.short	0x0000
        /*0042*/ 	.short	0x0000
        /*0044*/ 	.byte	0x00, 0xf5, 0x21, 0x00


	//----- nvinfo : EIATTR_SPARSE_MMA_MASK
	.align		4
.L_45:
        /*0048*/ 	.byte	0x03, 0x50
        /*004a*/ 	.short	0x0000


	//----- nvinfo : EIATTR_MAXREG_COUNT
	.align		4
        /*004c*/ 	.byte	0x03, 0x1b
        /*004e*/ 	.short	0x00ff


	//----- nvinfo : EIATTR_MERCURY_ISA_VERSION
	.align		4
        /*0050*/ 	.byte	0x03, 0x5f
        /*0052*/ 	.short	0x0101


	//----- nvinfo : EIATTR_VRC_CTA_INIT_COUNT
	.align		4
        /*0054*/ 	.byte	0x02, 0x4a
	.zero		1
	.zero		1


	//----- nvinfo : EIATTR_EXIT_INSTR_OFFSETS
	.align		4
        /*0058*/ 	.byte	0x04, 0x1c
        /*005a*/ 	.short	(.L_47 - .L_46)


	//   ....[0]....
.L_46:
        /*005c*/ 	.word	0x00000110


	//----- nvinfo : EIATTR_CBANK_PARAM_SIZE
	.align		4
.L_47:
        /*0060*/ 	.byte	0x03, 0x19
        /*0062*/ 	.short	0x0020


	//----- nvinfo : EIATTR_PARAM_CBANK
	.align		4
        /*0064*/ 	.byte	0x04, 0x0a
        /*0066*/ 	.short	(.L_49 - .L_48)
	.align		4
.L_48:
        /*0068*/ 	.word	index@(.nv.constant0._Z3addPiiS_S_)
        /*006c*/ 	.short	0x0380
        /*006e*/ 	.short	0x0020


	//----- nvinfo : EIATTR_SW_WAR
	.align		4
.L_49:
        /*0070*/ 	.byte	0x04, 0x36
        /*0072*/ 	.short	(.L_51 - .L_50)
.L_50:
        /*0074*/ 	.word	0x00000008
.L_51:


//--------------------- .nv.info._Z3addPiiS_      --------------------------
	.section	.nv.info._Z3addPiiS_,"",@"SHT_CUDA_INFO"
	.sectionflags	@""
	.align	4


	//----- nvinfo : EIATTR_CUDA_API_VERSION
	.align		4
        /*0000*/ 	.byte	0x04, 0x37
        /*0002*/ 	.short	(.L_53 - .L_52)
.L_52:
        /*0004*/ 	.word	0x00000082


	//----- nvinfo : EIATTR_KPARAM_INFO
	.align		4
.L_53:
        /*0008*/ 	.byte	0x04, 0x17
        /*000a*/ 	.short	(.L_55 - .L_54)
.L_54:
        /*000c*/ 	.word	0x00000000
        /*0010*/ 	.short	0x0002
        /*0012*/ 	.short	0x0010
        /*0014*/ 	.byte	0x00, 0xf5, 0x21, 0x00


	//----- nvinfo : EIATTR_KPARAM_INFO
	.align		4
.L_55:
        /*0018*/ 	.byte	0x04, 0x17
        /*001a*/ 	.short	(.L_57 - .L_56)
.L_56:
        /*001c*/ 	.word	0x00000000
        /*0020*/ 	.short	0x0001
        /*0022*/ 	.short	0x0008
        /*0024*/ 	.byte	0x00, 0xf0, 0x11, 0x00


	//----- nvinfo : EIATTR_KPARAM_INFO
	.align		4
.L_57:
        /*0028*/ 	.byte	0x04, 0x17
        /*002a*/ 	.short	(.L_59 - .L_58)
.L_58:
        /*002c*/ 	.word	0x00000000
        /*0030*/ 	.short	0x0000
        /*0032*/ 	.short	0x0000
        /*0034*/ 	.byte	0x00, 0xf5, 0x21, 0x00


	//----- nvinfo : EIATTR_SPARSE_MMA_MASK
	.align		4
.L_59:
        /*0038*/ 	.byte	0x03, 0x50
        /*003a*/ 	.short	0x0000


	//----- nvinfo : EIATTR_MAXREG_COUNT
	.align		4
        /*003c*/ 	.byte	0x03, 0x1b
        /*003e*/ 	.short	0x00ff


	//----- nvinfo : EIATTR_MERCURY_ISA_VERSION
	.align		4
        /*0040*/ 	.byte	0x03, 0x5f
        /*0042*/ 	.short	0x0101


	//----- nvinfo : EIATTR_VRC_CTA_INIT_COUNT
	.align		4
        /*0044*/ 	.byte	0x02, 0x4a
	.zero		1
	.zero		1


	//----- nvinfo : EIATTR_EXIT_INSTR_OFFSETS
	.align		4
        /*0048*/ 	.byte	0x04, 0x1c
        /*004a*/ 	.short	(.L_61 - .L_60)


	//   ....[0]....
.L_60:
        /*004c*/ 	.word	0x000000e0


	//----- nvinfo : EIATTR_CBANK_PARAM_SIZE
	.align		4
.L_61:
        /*0050*/ 	.byte	0x03, 0x19
        /*0052*/ 	.short	0x0018


	//----- nvinfo : EIATTR_PARAM_CBANK
	.align		4
        /*0054*/ 	.byte	0x04, 0x0a
        /*0056*/ 	.short	(.L_63 - .L_62)
	.align		4
.L_62:
        /*0058*/ 	.word	index@(.nv.constant0._Z3addPiiS_)
        /*005c*/ 	.short	0x0380
        /*005e*/ 	.short	0x0018


	//----- nvinfo : EIATTR_SW_WAR
	.align		4
.L_63:
        /*0060*/ 	.byte	0x04, 0x36
        /*0062*/ 	.short	(.L_65 - .L_64)
.L_64:
        /*0064*/ 	.word	0x00000008
.L_65:


//--------------------- .nv.info._Z25prescan_large_unoptimizedPiS_iS_ --------------------------
	.section	.nv.info._Z25prescan_large_unoptimizedPiS_iS_,"",@"SHT_CUDA_INFO"
	.sectionflags	@""
	.align	4


	//----- nvinfo : EIATTR_CUDA_API_VERSION
	.align		4
        /*0000*/ 	.byte	0x04, 0x37
        /*0002*/ 	.short	(.L_67 - .L_66)
.L_66:
        /*0004*/ 	.word	0x00000082


	//----- nvinfo : EIATTR_KPARAM_INFO
	.align		4
.L_67:
        /*0008*/ 	.byte	0x04, 0x17
        /*000a*/ 	.short	(.L_69 - .L_68)
.L_68:
        /*000c*/ 	.word	0x00000000
        /*0010*/ 	.short	0x0003
        /*0012*/ 	.short	0x0018
        /*0014*/ 	.byte	0x00, 0xf5, 0x21, 0x00


	//----- nvinfo : EIATTR_KPARAM_INFO
	.align		4
.L_69:
        /*0018*/ 	.byte	0x04, 0x17
        /*001a*/ 	.short	(.L_71 - .L_70)
.L_70:
        /*001c*/ 	.word	0x00000000
        /*0020*/ 	.short	0x0002
        /*0022*/ 	.short	0x0010
        /*0024*/ 	.byte	0x00, 0xf0, 0x11, 0x00


	//----- nvinfo : EIATTR_KPARAM_INFO
	.align		4
.L_71:
        /*0028*/ 	.byte	0x04, 0x17
        /*002a*/ 	.short	(.L_73 - .L_72)
.L_72:
        /*002c*/ 	.word	0x00000000
        /*0030*/ 	.short	0x0001
        /*0032*/ 	.short	0x0008
        /*0034*/ 	.byte	0x00, 0xf5, 0x21, 0x00


	//----- nvinfo : EIATTR_KPARAM_INFO
	.align		4
.L_73:
        /*0038*/ 	.byte	0x04, 0x17
        /*003a*/ 	.short	(.L_75 - .L_74)
.L_74:
        /*003c*/ 	.word	0x00000000
        /*0040*/ 	.short	0x0000
        /*0042*/ 	.short	0x0000
        /*0044*/ 	.byte	0x00, 0xf5, 0x21, 0x00


	//----- nvinfo : EIATTR_SPARSE_MMA_MASK
	.align		4
.L_75:
        /*0048*/ 	.byte	0x03, 0x50
        /*004a*/ 	.short	0x0000


	//----- nvinfo : EIATTR_MAXREG_COUNT
	.align		4
        /*004c*/ 	.byte	0x03, 0x1b
        /*004e*/ 	.short	0x00ff


	//----- nvinfo : EIATTR_NUM_BARRIERS
	.align		4
        /*0050*/ 	.byte	0x02, 0x4c
        /*0052*/ 	.byte	0x01
	.zero		1


	//----- nvinfo : EIATTR_MERCURY_ISA_VERSION
	.align		4
        /*0054*/ 	.byte	0x03, 0x5f
        /*0056*/ 	.short	0x0101


	//----- nvinfo : EIATTR_VRC_CTA_INIT_COUNT
	.align		4
        /*0058*/ 	.byte	0x02, 0x4a
	.zero		1
	.zero		1


	//----- nvinfo : EIATTR_EXIT_INSTR_OFFSETS
	.align		4
        /*005c*/ 	.byte	0x04, 0x1c
        /*005e*/ 	.short	(.L_77 - .L_76)


	//   ....[0]....
.L_76:
        /*0060*/ 	.word	0x00000450


	//----- nvinfo : EIATTR_CBANK_PARAM_SIZE
	.align		4
.L_77:
        /*0064*/ 	.byte	0x03, 0x19
        /*0066*/ 	.short	0x0020


	//----- nvinfo : EIATTR_PARAM_CBANK
	.align		4
        /*0068*/ 	.byte	0x04, 0x0a
        /*006a*/ 	.short	(.L_79 - .L_78)
	.align		4
.L_78:
        /*006c*/ 	.word	index@(.nv.constant0._Z25prescan_large_unoptimizedPiS_iS_)
        /*0070*/ 	.short	0x0380
        /*0072*/ 	.short	0x0020


	//----- nvinfo : EIATTR_SW_WAR
	.align		4
.L_79:
        /*0074*/ 	.byte	0x04, 0x36
        /*0076*/ 	.short	(.L_81 - .L_80)
.L_80:
        /*0078*/ 	.word	0x00000008
.L_81:


//--------------------- .nv.info._Z13prescan_largePiS_iS_ --------------------------
	.section	.nv.info._Z13prescan_largePiS_iS_,"",@"SHT_CUDA_INFO"
	.sectionflags	@""
	.align	4


	//----- nvinfo : EIATTR_CUDA_API_VERSION
	.align		4
        /*0000*/ 	.byte	0x04, 0x37
        /*0002*/ 	.short	(.L_83 - .L_82)
.L_82:
        /*0004*/ 	.word	0x00000082


	//----- nvinfo : EIATTR_KPARAM_INFO
	.align		4
.L_83:
        /*0008*/ 	.byte	0x04, 0x17
        /*000a*/ 	.short	(.L_85 - .L_84)
.L_84:
        /*000c*/ 	.word	0x00000000
        /*0010*/ 	.short	0x0003
        /*0012*/ 	.short	0x0018
        /*0014*/ 	.byte	0x00, 0xf5, 0x21, 0x00


	//----- nvinfo : EIATTR_KPARAM_INFO
	.align		4
.L_85:
        /*0018*/ 	.byte	0x04, 0x17
        /*001a*/ 	.short	(.L_87 - .L_86)
.L_86:
        /*001c*/ 	.word	0x00000000
        /*0020*/ 	.short	0x0002
        /*0022*/ 	.short	0x0010
        /*0024*/ 	.byte	0x00, 0xf0, 0x11, 0x00


	//----- nvinfo : EIATTR_KPARAM_INFO
	.align		4
.L_87:
        /*0028*/ 	.byte	0x04, 0x17
        /*002a*/ 	.short	(.L_89 - .L_88)
.L_88:
        /*002c*/ 	.word	0x00000000
        /*0030*/ 	.short	0x0001
        /*0032*/ 	.short	0x0008
        /*0034*/ 	.byte	0x00, 0xf5, 0x21, 0x00


	//----- nvinfo : EIATTR_KPARAM_INFO
	.align		4
.L_89:
        /*0038*/ 	.byte	0x04, 0x17
        /*003a*/ 	.short	(.L_91 - .L_90)
.L_90:
        /*003c*/ 	.word	0x00000000
        /*0040*/ 	.short	0x0000
        /*0042*/ 	.short	0x0000
        /*0044*/ 	.byte	0x00, 0xf5, 0x21, 0x00


	//----- nvinfo : EIATTR_SPARSE_MMA_MASK
	.align		4
.L_91:
        /*0048*/ 	.byte	0x03, 0x50
        /*004a*/ 	.short	0x0000


	//----- nvinfo : EIATTR_MAXREG_COUNT
	.align		4
        /*004c*/ 	.byte	0x03, 0x1b
        /*004e*/ 	.short	0x00ff


	//----- nvinfo : EIATTR_NUM_BARRIERS
	.align		4
        /*0050*/ 	.byte	0x02, 0x4c
        /*0052*/ 	.byte	0x01
	.zero		1


	//----- nvinfo : EIATTR_MERCURY_ISA_VERSION
	.align		4
        /*0054*/ 	.byte	0x03, 0x5f
        /*0056*/ 	.short	0x0101


	//----- nvinfo : EIATTR_VRC_CTA_INIT_COUNT
	.align		4
        /*0058*/ 	.byte	0x02, 0x4a
	.zero		1
	.zero		1


	//----- nvinfo : EIATTR_EXIT_INSTR_OFFSETS
	.align		4
        /*005c*/ 	.byte	0x04, 0x1c
        /*005e*/ 	.short	(.L_93 - .L_92)


	//   ....[0]....
.L_92:
        /*0060*/ 	.word	0x00000640


	//----- nvinfo : EIATTR_CRS_STACK_SIZE
	.align		4
.L_93:
        /*0064*/ 	.byte	0x04, 0x1e
        /*0066*/ 	.short	(.L_95 - .L_94)
.L_94:
        /*0068*/ 	.word	0x00000000


	//----- nvinfo : EIATTR_CBANK_PARAM_SIZE
	.align		4
.L_95:
        /*006c*/ 	.byte	0x03, 0x19
        /*006e*/ 	.short	0x0020


	//----- nvinfo : EIATTR_PARAM_CBANK
	.align		4
        /*0070*/ 	.byte	0x04, 0x0a
        /*0072*/ 	.short	(.L_97 - .L_96)
	.align		4
.L_96:
        /*0074*/ 	.word	index@(.nv.constant0._Z13prescan_largePiS_iS_)
        /*0078*/ 	.short	0x0380
        /*007a*/ 	.short	0x0020


	//----- nvinfo : EIATTR_SW_WAR
	.align		4
.L_97:
        /*007c*/ 	.byte	0x04, 0x36
        /*007e*/ 	.short	(.L_99 - .L_98)
.L_98:
        /*0080*/ 	.word	0x00000008
.L_99:


//--------------------- .nv.info._Z29prescan_arbitrary_unoptimizedPiS_ii --------------------------
	.section	.nv.info._Z29prescan_arbitrary_unoptimizedPiS_ii,"",@"SHT_CUDA_INFO"
	.sectionflags	@""
	.align	4


	//----- nvinfo : EIATTR_CUDA_API_VERSION
	.align		4
        /*0000*/ 	.byte	0x04, 0x37
        /*0002*/ 	.short	(.L_101 - .L_100)
.L_100:
        /*0004*/ 	.word	0x00000082


	//----- nvinfo : EIATTR_KPARAM_INFO
	.align		4
.L_101:
        /*0008*/ 	.byte	0x04, 0x17
        /*000a*/ 	.short	(.L_103 - .L_102)
.L_102:
        /*000c*/ 	.word	0x00000000
        /*0010*/ 	.short	0x0003
        /*0012*/ 	.short	0x0014
        /*0014*/ 	.byte	0x00, 0xf0, 0x11, 0x00


	//----- nvinfo : EIATTR_KPARAM_INFO
	.align		4
.L_103:
        /*0018*/ 	.byte	0x04, 0x17
        /*001a*/ 	.short	(.L_105 - .L_104)
.L_104:
        /*001c*/ 	.word	0x00000000
        /*0020*/ 	.short	0x0002
        /*0022*/ 	.short	0x0010
        /*0024*/ 	.byte	0x00, 0xf0, 0x11, 0x00


	//----- nvinfo : EIATTR_KPARAM_INFO
	.align		4
.L_105:
        /*0028*/ 	.byte	0x04, 0x17
        /*002a*/ 	.short	(.L_107 - .L_106)
.L_106:
        /*002c*/ 	.word	0x00000000
        /*0030*/ 	.short	0x0001
        /*0032*/ 	.short	0x0008
        /*0034*/ 	.byte	0x00, 0xf5, 0x21, 0x00


	//----- nvinfo : EIATTR_KPARAM_INFO
	.align		4
.L_107:
        /*0038*/ 	.byte	0x04, 0x17
        /*003a*/ 	.short	(.L_109 - .L_108)
.L_108:
        /*003c*/ 	.word	0x00000000
        /*0040*/ 	.short	0x0000
        /*0042*/ 	.short	0x0000
        /*0044*/ 	.byte	0x00, 0xf5, 0x21, 0x00


	//----- nvinfo : EIATTR_SPARSE_MMA_MASK
	.align		4
.L_109:
        /*0048*/ 	.byte	0x03, 0x50
        /*004a*/ 	.short	0x0000


	//----- nvinfo : EIATTR_MAXREG_COUNT
	.align		4
        /*004c*/ 	.byte	0x03, 0x1b
        /*004e*/ 	.short	0x00ff


	//----- nvinfo : EIATTR_NUM_BARRIERS
	.align		4
        /*0050*/ 	.byte	0x02, 0x4c
        /*0052*/ 	.byte	0x01
	.zero		1


	//----- nvinfo : EIATTR_MERCURY_ISA_VERSION
	.align		4
        /*0054*/ 	.byte	0x03, 0x5f
        /*0056*/ 	.short	0x0101


	//----- nvinfo : EIATTR_VRC_CTA_INIT_COUNT
	.align		4
        /*0058*/ 	.byte	0x02, 0x4a
	.zero		1
	.zero		1


	//----- nvinfo : EIATTR_EXIT_INSTR_OFFSETS
	.align		4
        /*005c*/ 	.byte	0x04, 0x1c
        /*005e*/ 	.short	(.L_111 - .L_110)


	//   ....[0]....
.L_110:
        /*0060*/ 	.word	0x000003f0


	//   ....[1]....
        /*0064*/ 	.word	0x00000460


	//----- nvinfo : EIATTR_CBANK_PARAM_SIZE
	.align		4
.L_111:
        /*0068*/ 	.byte	0x03, 0x19
        /*006a*/ 	.short	0x0018


	//----- nvinfo : EIATTR_PARAM_CBANK
	.align		4
        /*006c*/ 	.byte	0x04, 0x0a
        /*006e*/ 	.short	(.L_113 - .L_112)
	.align		4
.L_112:
        /*0070*/ 	.word	index@(.nv.constant0._Z29prescan_arbitrary_unoptimizedPiS_ii)
        /*0074*/ 	.short	0x0380
        /*0076*/ 	.short	0x0018


	//----- nvinfo : EIATTR_SW_WAR
	.align		4
.L_113:
        /*0078*/ 	.byte	0x04, 0x36
        /*007a*/ 	.short	(.L_115 - .L_114)
.L_114:
        /*007c*/ 	.word	0x00000008
.L_115:


//--------------------- .nv.info._Z17prescan_arbitraryPiS_ii --------------------------
	.section	.nv.info._Z17prescan_arbitraryPiS_ii,"",@"SHT_CUDA_INFO"
	.sectionflags	@""
	.align	4


	//----- nvinfo : EIATTR_CUDA_API_VERSION
	.align		4
        /*0000*/ 	.byte	0x04, 0x37
        /*0002*/ 	.short	(.L_117 - .L_116)
.L_116:
        /*0004*/ 	.word	0x00000082


	//----- nvinfo : EIATTR_KPARAM_INFO
	.align		4
.L_117:
        /*0008*/ 	.byte	0x04, 0x17
        /*000a*/ 	.short	(.L_119 - .L_118)
.L_118:
        /*000c*/ 	.word	0x00000000
        /*0010*/ 	.short	0x0003
        /*0012*/ 	.short	0x0014
        /*0014*/ 	.byte	0x00, 0xf0, 0x11, 0x00


	//----- nvinfo : EIATTR_KPARAM_INFO
	.align		4
.L_119:
        /*0018*/ 	.byte	0x04, 0x17
        /*001a*/ 	.short	(.L_121 - .L_120)
.L_120:
        /*001c*/ 	.word	0x00000000
        /*0020*/ 	.short	0x0002
        /*0022*/ 	.short	0x0010
        /*0024*/ 	.byte	0x00, 0xf0, 0x11, 0x00


	//----- nvinfo : EIATTR_KPARAM_INFO
	.align		4
.L_121:
        /*0028*/ 	.byte	0x04, 0x17
        /*002a*/ 	.short	(.L_123 - .L_122)
.L_122:
        /*002c*/ 	.word	0x00000000
        /*0030*/ 	.short	0x0001
        /*0032*/ 	.short	0x0008
        /*0034*/ 	.byte	0x00, 0xf5, 0x21, 0x00


	//----- nvinfo : EIATTR_KPARAM_INFO
	.align		4
.L_123:
        /*0038*/ 	.byte	0x04, 0x17
        /*003a*/ 	.short	(.L_125 - .L_124)
.L_124:
        /*003c*/ 	.word	0x00000000
        /*0040*/ 	.short	0x0000
        /*0042*/ 	.short	0x0000
        /*0044*/ 	.byte	0x00, 0xf5, 0x21, 0x00


	//----- nvinfo : EIATTR_SPARSE_MMA_MASK
	.align		4
.L_125:
        /*0048*/ 	.byte	0x03, 0x50
        /*004a*/ 	.short	0x0000


	//----- nvinfo : EIATTR_MAXREG_COUNT
	.align		4
        /*004c*/ 	.byte	0x03, 0x1b
        /*004e*/ 	.short	0x00ff


	//----- nvinfo : EIATTR_NUM_BARRIERS
	.align		4
        /*0050*/ 	.byte	0x02, 0x4c
        /*0052*/ 	.byte	0x01
	.zero		1


	//----- nvinfo : EIATTR_MERCURY_ISA_VERSION
	.align		4
        /*0054*/ 	.byte	0x03, 0x5f
        /*0056*/ 	.short	0x0101


	//----- nvinfo : EIATTR_VRC_CTA_INIT_COUNT
	.align		4
        /*0058*/ 	.byte	0x02, 0x4a
	.zero		1
	.zero		1


	//----- nvinfo : EIATTR_EXIT_INSTR_OFFSETS
	.align		4
        /*005c*/ 	.byte	0x04, 0x1c
        /*005e*/ 	.short	(.L_127 - .L_126)


	//   ....[0]....
.L_126:
        /*0060*/ 	.word	0x00000590


	//   ....[1]....
        /*0064*/ 	.word	0x00000610


	//----- nvinfo : EIATTR_CRS_STACK_SIZE
	.align		4
.L_127:
        /*0068*/ 	.byte	0x04, 0x1e
        /*006a*/ 	.short	(.L_129 - .L_128)
.L_128:
        /*006c*/ 	.word	0x00000000


	//----- nvinfo : EIATTR_CBANK_PARAM_SIZE
	.align		4
.L_129:
        /*0070*/ 	.byte	0x03, 0x19
        /*0072*/ 	.short	0x0018


	//----- nvinfo : EIATTR_PARAM_CBANK
	.align		4
        /*0074*/ 	.byte	0x04, 0x0a
        /*0076*/ 	.short	(.L_131 - .L_130)
	.align		4
.L_130:
        /*0078*/ 	.word	index@(.nv.constant0._Z17prescan_arbitraryPiS_ii)
        /*007c*/ 	.short	0x0380
        /*007e*/ 	.short	0x0018


	//----- nvinfo : EIATTR_SW_WAR
	.align		4
.L_131:
        /*0080*/ 	.byte	0x04, 0x36
        /*0082*/ 	.short	(.L_133 - .L_132)
.L_132:
        /*0084*/ 	.word	0x00000008
.L_133:


//--------------------- .nv.callgraph             --------------------------
	.section	.nv.callgraph,"",@"SHT_CUDA_CALLGRAPH"
	.align	4
	.sectionentsize	8
	.align		4
        /*0000*/ 	.word	0x00000000
	.align		4
        /*0004*/ 	.word	0xffffffff
	.align		4
        /*0008*/ 	.word	0x00000000
	.align		4
        /*000c*/ 	.word	0xfffffffe
	.align		4
        /*0010*/ 	.word	0x00000000
	.align		4
        /*0014*/ 	.word	0xfffffffd
	.align		4
        /*0018*/ 	.word	0x00000000
	.align		4
        /*001c*/ 	.word	0xfffffffc


//--------------------- .text._Z3addPiiS_S_       --------------------------
	.section	.text._Z3addPiiS_S_,"ax",@progbits
	.align	128
        .global         _Z3addPiiS_S_
        .type           _Z3addPiiS_S_,@function
        .size           _Z3addPiiS_S_,(.L_x_32 - _Z3addPiiS_S_)
        .other          _Z3addPiiS_S_,@"STO_CUDA_ENTRY STV_DEFAULT"
_Z3addPiiS_S_:
.text._Z3addPiiS_S_:
[----:B------:R-:W-:Y:S01]  /*0000*/  LDC R1, c[0x0][0x37c] ;  /* 0x0000df00ff017b82 */ /* 0x000fe20000000800 */
[----:B------:R-:W0:Y:S07]  /*0010*/  S2R R11, SR_CTAID.X ;  /* 0x00000000000b7919 */ /* 0x000e2e0000002500 */
[----:B------:R-:W0:Y:S01]  /*0020*/  LDC.64 R2, c[0x0][0x390] ;  /* 0x0000e400ff027b82 */ /* 0x000e220000000a00 */
[----:B------:R-:W1:Y:S01]  /*0030*/  LDCU UR6, c[0x0][0x388] ;  /* 0x00007100ff0677ac */ /* 0x000e620008000800 */
[----:B------:R-:W1:Y:S01]  /*0040*/  S2R R0, SR_TID.X ;  /* 0x0000000000007919 */ /* 0x000e620000002100 */
[----:B------:R-:W2:Y:S05]  /*0050*/  LDCU.64 UR4, c[0x0][0x358] ;  /* 0x00006b00ff0477ac */ /* 0x000eaa0008000a00 */
[----:B------:R-:W3:Y:S08]  /*0060*/  LDC.64 R4, c[0x0][0x398] ;  /* 0x0000e600ff047b82 */ /* 0x000ef00000000a00 */
[----:B------:R-:W4:Y:S01]  /*0070*/  LDC.64 R6, c[0x0][0x380] ;  /* 0x0000e000ff067b82 */ /* 0x000f220000000a00 */
[----:B0-----:R-:W-:-:S04]  /*0080*/  IMAD.WIDE.U32 R2, R11, 0x4, R2 ;  /* 0x000000040b027825 */ /* 0x001fc800078e0002 */
[C---:B-1----:R-:W-:Y:S02]  /*0090*/  IMAD R9, R11.reuse, UR6, R0 ;  /* 0x000000060b097c24 */ /* 0x042fe4000f8e0200 */
[----:B---3--:R-:W-:Y:S01]  /*00a0*/  IMAD.WIDE.U32 R4, R11, 0x4, R4 ;  /* 0x000000040b047825 */ /* 0x008fe200078e0004 */
[----:B--2---:R-:W2:Y:S03]  /*00b0*/  LDG.E R2, desc[UR4][R2.64] ;  /* 0x0000000402027981 */ /* 0x004ea6000c1e1900 */
[----:B----4-:R-:W-:Y:S02]  /*00c0*/  IMAD.WIDE R6, R9, 0x4, R6 ;  /* 0x0000000409067825 */ /* 0x010fe400078e0206 */
[----:B------:R-:W2:Y:S04]  /*00d0*/  LDG.E R5, desc[UR4][R4.64] ;  /* 0x0000000404057981 */ /* 0x000ea8000c1e1900 */
[----:B------:R-:W2:Y:S02]  /*00e0*/  LDG.E R0, desc[UR4][R6.64] ;  /* 0x0000000406007981 */ /* 0x000ea4000c1e1900 */
[----:B--2---:R-:W-:-:S05]  /*00f0*/  IADD3 R9, PT, PT, R0, R5, R2 ;  /* 0x0000000500097210 */ /* 0x004fca0007ffe002 */
[----:B------:R-:W-:Y:S01]  /*0100*/  STG.E desc[UR4][R6.64], R9 ;  /* 0x0000000906007986 */ /* 0x000fe2000c101904 */
[----:B------:R-:W-:Y:S05]  /*0110*/  EXIT ;  /* 0x000000000000794d */ /* 0x000fea0003800000 */
.L_x_0:
[----:B------:R-:W-:-:S00]  /*0120*/  BRA `(.L_x_0) ;  /* 0xfffffffc00fc7947 */ /* 0x000fc0000383ffff */
[----:B------:R-:W-:-:S00]  /*0130*/  NOP ;  /* 0x0000000000007918 */ /* 0x000fc00000000000 */
        /* <DEDUP_REMOVED lines=12> */
.L_x_32:


//--------------------- .text._Z3addPiiS_         --------------------------
	.section	.text._Z3addPiiS_,"ax",@progbits
	.align	128
        .global         _Z3addPiiS_
        .type           _Z3addPiiS_,@function
        .size           _Z3addPiiS_,(.L_x_33 - _Z3addPiiS_)
        .other          _Z3addPiiS_,@"STO_CUDA_ENTRY STV_DEFAULT"
_Z3addPiiS_:
.text._Z3addPiiS_:
[----:B------:R-:W-:Y:S01]  /*0000*/  LDC R1, c[0x0][0x37c] ;  /* 0x0000df00ff017b82 */ /* 0x000fe20000000800 */
[----:B------:R-:W0:Y:S07]  /*0010*/  S2R R9, SR_CTAID.X ;  /* 0x0000000000097919 */ /* 0x000e2e0000002500 */
[----:B------:R-:W0:Y:S01]  /*0020*/  LDC.64 R2, c[0x0][0x390] ;  /* 0x0000e400ff027b82 */ /* 0x000e220000000a00 */
[----:B------:R-:W1:Y:S01]  /*0030*/  LDCU UR6, c[0x0][0x388] ;  /* 0x00007100ff0677ac */ /* 0x000e620008000800 */
[----:B------:R-:W1:Y:S01]  /*0040*/  S2R R0, SR_TID.X ;  /* 0x0000000000007919 */ /* 0x000e620000002100 */
[----:B------:R-:W2:Y:S05]  /*0050*/  LDCU.64 UR4, c[0x0][0x358] ;  /* 0x00006b00ff0477ac */ /* 0x000eaa0008000a00 */
[----:B------:R-:W3:Y:S01]  /*0060*/  LDC.64 R4, c[0x0][0x380] ;  /* 0x0000e000ff047b82 */ /* 0x000ee20000000a00 */
[----:B0-----:R-:W-:-:S04]  /*0070*/  IMAD.WIDE.U32 R2, R9, 0x4, R2 ;  /* 0x0000000409027825 */ /* 0x001fc800078e0002 */
[----:B-1----:R-:W-:Y:S02]  /*0080*/  IMAD R7, R9, UR6, R0 ;  /* 0x0000000609077c24 */ /* 0x002fe4000f8e0200 */
[----:B--2---:R-:W2:Y:S02]  /*0090*/  LDG.E R2, desc[UR4][R2.64] ;  /* 0x0000000402027981 */ /* 0x004ea4000c1e1900 */
[----:B---3--:R-:W-:-:S05]  /*00a0*/  IMAD.WIDE R4, R7, 0x4, R4 ;  /* 0x0000000407047825 */ /* 0x008fca00078e0204 */
[----:B------:R-:W2:Y:S02]  /*00b0*/  LDG.E R7, desc[UR4][R4.64] ;  /* 0x0000000404077981 */ /* 0x000ea4000c1e1900 */
[----:B--2---:R-:W-:-:S05]  /*00c0*/  IADD3 R7, PT, PT, R2, R7, RZ ;  /* 0x0000000702077210 */ /* 0x004fca0007ffe0ff */
[----:B------:R-:W-:Y:S01]  /*00d0*/  STG.E desc[UR4][R4.64], R7 ;  /* 0x0000000704007986 */ /* 0x000fe2000c101904 */
[----:B------:R-:W-:Y:S05]  /*00e0*/  EXIT ;  /* 0x000000000000794d */ /* 0x000fea0003800000 */
.L_x_1:
        /* <DEDUP_REMOVED lines=9> */
.L_x_33:


//--------------------- .text._Z25prescan_large_unoptimizedPiS_iS_ --------------------------
	.section	.text._Z25prescan_large_unoptimizedPiS_iS_,"ax",@progbits
	.align	128
        .global         _Z25prescan_large_unoptimizedPiS_iS_
        .type           _Z25prescan_large_unoptimizedPiS_iS_,@function
        .size           _Z25prescan_large_unoptimizedPiS_iS_,(.L_x_34 - _Z25prescan_large_unoptimizedPiS_iS_)
        .other          _Z25prescan_large_unoptimizedPiS_iS_,@"STO_CUDA_ENTRY STV_DEFAULT"
_Z25prescan_large_unoptimizedPiS_iS_:
.text._Z25prescan_large_unoptimizedPiS_iS_:
[----:B------:R-:W-:Y:S01]  /*0000*/  LDC R1, c[0x0][0x37c] ;  /* 0x0000df00ff017b82 */ /* 0x000fe20000000800 */
[----:B------:R-:W0:Y:S07]  /*0010*/  S2R R8, SR_TID.X ;  /* 0x0000000000087919 */ /* 0x000e2e0000002100 */
[----:B------:R-:W1:Y:S01]  /*0020*/  LDC.64 R2, c[0x0][0x388] ;  /* 0x0000e200ff027b82 */ /* 0x000e620000000a00 */
[----:B------:R-:W2:Y:S01]  /*0030*/  LDCU UR6, c[0x0][0x390] ;  /* 0x00007200ff0677ac */ /* 0x000ea20008000800 */
[----:B------:R-:W2:Y:S01]  /*0040*/  S2R R11, SR_CTAID.X ;  /* 0x00000000000b7919 */ /* 0x000ea20000002500 */
[----:B------:R-:W3:Y:S05]  /*0050*/  LDCU.64 UR8, c[0x0][0x358] ;  /* 0x00006b00ff0877ac */ /* 0x000eea0008000a00 */
[----:B------:R-:W4:Y:S08]  /*0060*/  S2UR UR5, SR_CgaCtaId ;  /* 0x00000000000579c3 */ /* 0x000f300000008800 */
[----:B------:R-:W4:Y:S01]  /*0070*/  LDC R10, c[0x0][0x390] ;  /* 0x0000e400ff0a7b82 */ /* 0x000f220000000800 */
[----:B0-----:R-:W-:-:S04]  /*0080*/  IMAD.SHL.U32 R4, R8, 0x2, RZ ;  /* 0x0000000208047824 */ /* 0x001fc800078e00ff */
[----:B--2---:R-:W-:-:S04]  /*0090*/  IMAD R0, R11, UR6, R4 ;  /* 0x000000060b007c24 */ /* 0x004fc8000f8e0204 */
[----:B-1----:R-:W-:-:S05]  /*00a0*/  IMAD.WIDE R2, R0, 0x4, R2 ;  /* 0x0000000400027825 */ /* 0x002fca00078e0202 */
[----:B---3--:R-:W2:Y:S04]  /*00b0*/  LDG.E R6, desc[UR8][R2.64] ;  /* 0x0000000802067981 */ /* 0x008ea8000c1e1900 */
[----:B------:R-:W2:Y:S01]  /*00c0*/  LDG.E R7, desc[UR8][R2.64+0x4] ;  /* 0x0000040802077981 */ /* 0x000ea2000c1e1900 */
[----:B------:R-:W-:Y:S01]  /*00d0*/  UMOV UR4, 0x400 ;  /* 0x0000040000047882 */ /* 0x000fe20000000000 */
[----:B------:R-:W-:Y:S01]  /*00e0*/  ISETP.NE.AND P0, PT, R8, RZ, PT ;  /* 0x000000ff0800720c */ /* 0x000fe20003f05270 */
[----:B----4-:R-:W-:Y:S01]  /*00f0*/  ULEA UR4, UR5, UR4, 0x18 ;  /* 0x0000000405047291 */ /* 0x010fe2000f8ec0ff */
[----:B------:R-:W-:Y:S01]  /*0100*/  IMAD.MOV.U32 R9, RZ, RZ, 0x1 ;  /* 0x00000001ff097424 */ /* 0x000fe200078e00ff */
[----:B------:R-:W-:Y:S01]  /*0110*/  USHF.R.S32.HI UR5, URZ, 0x1, UR6 ;  /* 0x00000001ff057899 */ /* 0x000fe20008011406 */
[----:B------:R-:W-:-:S03]  /*0120*/  IADD3 R4, PT, PT, R4, 0x1, RZ ;  /* 0x0000000104047810 */ /* 0x000fc60007ffe0ff */
[----:B------:R-:W-:Y:S01]  /*0130*/  LEA R5, R8, UR4, 0x3 ;  /* 0x0000000408057c11 */ /* 0x000fe2000f8e18ff */
[----:B------:R-:W-:-:S04]  /*0140*/  UISETP.GE.AND UP0, UPT, UR5, 0x1, UPT ;  /* 0x000000010500788c */ /* 0x000fc8000bf06270 */
[----:B--2---:R0:W-:Y:S05]  /*0150*/  STS.64 [R5], R6 ;  /* 0x0000000605007388 */ /* 0x0041ea0000000a00 */
[----:B------:R-:W-:Y:S05]  /*0160*/  BRA.U !UP0, `(.L_x_2) ;  /* 0x00000001083c7547 */ /* 0x000fea000b800000 */
[----:B------:R-:W-:-:S07]  /*0170*/  IMAD.MOV.U32 R9, RZ, RZ, 0x1 ;  /* 0x00000001ff097424 */ /* 0x000fce00078e00ff */
.L_x_3:
[----:B------:R-:W-:Y:S01]  /*0180*/  BAR.SYNC.DEFER_BLOCKING 0x0 ;  /* 0x0000000000007b1d */ /* 0x000fe20000010000 */
[----:B------:R-:W-:Y:S01]  /*0190*/  ISETP.GE.AND P1, PT, R8, UR5, PT ;  /* 0x0000000508007c0c */ /* 0x000fe2000bf26270 */
[----:B------:R-:W-:Y:S02]  /*01a0*/  UISETP.GT.U32.AND UP0, UPT, UR5, 0x1, UPT ;  /* 0x000000010500788c */ /* 0x000fe4000bf04070 */
[----:B------:R-:W-:-:S07]  /*01b0*/  USHF.R.U32.HI UR6, URZ, 0x1, UR5 ;  /* 0x00000001ff067899 */ /* 0x000fce0008011605 */
[----:B------:R-:W-:-:S03]  /*01c0*/  UMOV UR5, UR6 ;  /* 0x0000000600057c82 */ /* 0x000fc60008000000 */
[----:B------:R-:W-:-:S05]  /*01d0*/  @!P1 IMAD R2, R4, R9, RZ ;  /* 0x0000000904029224 */ /* 0x000fca00078e02ff */
[----:B------:R-:W-:-:S04]  /*01e0*/  @!P1 LEA R2, R2, UR4, 0x2 ;  /* 0x0000000402029c11 */ /* 0x000fc8000f8e10ff */
[C---:B-1----:R-:W-:Y:S02]  /*01f0*/  @!P1 LEA R3, R9.reuse, R2, 0x2 ;  /* 0x0000000209039211 */ /* 0x042fe400078e10ff */
[----:B------:R-:W-:Y:S01]  /*0200*/  @!P1 LDS R2, [R2+-0x4] ;  /* 0xfffffc0002029984 */ /* 0x000fe20000000800 */
[----:B------:R-:W-:-:S03]  /*0210*/  SHF.L.U32 R9, R9, 0x1, RZ ;  /* 0x0000000109097819 */ /* 0x000fc600000006ff */
[----:B0-----:R-:W0:Y:S02]  /*0220*/  @!P1 LDS R7, [R3+-0x4] ;  /* 0xfffffc0003079984 */ /* 0x001e240000000800 */
[----:B0-----:R-:W-:-:S05]  /*0230*/  @!P1 IMAD.IADD R6, R2, 0x1, R7 ;  /* 0x0000000102069824 */ /* 0x001fca00078e0207 */
[----:B------:R1:W-:Y:S01]  /*0240*/  @!P1 STS [R3+-0x4], R6 ;  /* 0xfffffc0603009388 */ /* 0x0003e20000000800 */
[----:B------:R-:W-:Y:S05]  /*0250*/  BRA.U UP0, `(.L_x_3) ;  /* 0xfffffffd00c87547 */ /* 0x000fea000b83ffff */
.L_x_2:
[----:B------:R-:W-:Y:S01]  /*0260*/  BAR.SYNC.DEFER_BLOCKING 0x0 ;  /* 0x0000000000007b1d */ /* 0x000fe20000010000 */
[C---:B01----:R-:W-:Y:S02]  /*0270*/  @!P0 LEA R6, R10.reuse, UR4, 0x2 ;  /* 0x000000040a068c11 */ /* 0x043fe4000f8e10ff */
[----:B------:R-:W-:-:S05]  /*0280*/  ISETP.GE.AND P1, PT, R10, 0x2, PT ;  /* 0x000000020a00780c */ /* 0x000fca0003f26270 */
[----:B------:R-:W0:Y:S01]  /*0290*/  @!P0 LDC.64 R2, c[0x0][0x398] ;  /* 0x0000e600ff028b82 */ /* 0x000e220000000a00 */
[----:B------:R-:W1:Y:S04]  /*02a0*/  @!P0 LDS R7, [R6+-0x4] ;  /* 0xfffffc0006078984 */ /* 0x000e680000000800 */
[----:B------:R2:W-:Y:S01]  /*02b0*/  @!P0 STS [R6+-0x4], RZ ;  /* 0xfffffcff06008388 */ /* 0x0005e20000000800 */
[----:B0-----:R-:W-:-:S05]  /*02c0*/  @!P0 IMAD.WIDE.U32 R2, R11, 0x4, R2 ;  /* 0x000000040b028825 */ /* 0x001fca00078e0002 */
[----:B-1----:R2:W-:Y:S01]  /*02d0*/  @!P0 STG.E desc[UR8][R2.64], R7 ;  /* 0x0000000702008986 */ /* 0x0025e2000c101908 */
[----:B------:R-:W-:Y:S05]  /*02e0*/  @!P1 BRA `(.L_x_4) ;  /* 0x0000000000409947 */ /* 0x000fea0003800000 */
[----:B------:R-:W0:Y:S01]  /*02f0*/  LDCU UR6, c[0x0][0x390] ;  /* 0x00007200ff0677ac */ /* 0x000e220008000800 */
[----:B------:R-:W-:-:S05]  /*0300*/  UMOV UR5, 0x1 ;  /* 0x0000000100057882 */ /* 0x000fca0000000000 */
.L_x_5:
[----:B------:R-:W-:Y:S01]  /*0310*/  BAR.SYNC.DEFER_BLOCKING 0x0 ;  /* 0x0000000000007b1d */ /* 0x000fe20000010000 */
[----:B------:R-:W-:Y:S01]  /*0320*/  ISETP.GE.U32.AND P0, PT, R8, UR5, PT ;  /* 0x0000000508007c0c */ /* 0x000fe2000bf06070 */
[----:B------:R-:W-:Y:S01]  /*0330*/  USHF.L.U32 UR5, UR5, 0x1, URZ ;  /* 0x0000000105057899 */ /* 0x000fe200080006ff */
[----:B------:R-:W-:-:S03]  /*0340*/  SHF.R.U32.HI R9, RZ, 0x1, R9 ;  /* 0x00000001ff097819 */ /* 0x000fc60000011609 */
[----:B0-----:R-:W-:-:S08]  /*0350*/  UISETP.GE.AND UP0, UPT, UR5, UR6, UPT ;  /* 0x000000060500728c */ /* 0x001fd0000bf06270 */
[----:B-12---:R-:W-:-:S05]  /*0360*/  @!P0 IMAD R2, R4, R9, RZ ;  /* 0x0000000904028224 */ /* 0x006fca00078e02ff */
[----:B------:R-:W-:-:S05]  /*0370*/  @!P0 LEA R2, R2, UR4, 0x2 ;  /* 0x0000000402028c11 */ /* 0x000fca000f8e10ff */
[----:B------:R-:W-:Y:S01]  /*0380*/  @!P0 IMAD R6, R9, 0x4, R2 ;  /* 0x0000000409068824 */ /* 0x000fe200078e0202 */
[----:B------:R-:W-:Y:S04]  /*0390*/  @!P0 LDS R3, [R2+-0x4] ;  /* 0xfffffc0002038984 */ /* 0x000fe80000000800 */
[----:B------:R-:W0:Y:S02]  /*03a0*/  @!P0 LDS R7, [R6+-0x4] ;  /* 0xfffffc0006078984 */ /* 0x000e240000000800 */
[----:B0-----:R-:W-:Y:S02]  /*03b0*/  @!P0 IADD3 R3, PT, PT, R3, R7, RZ ;  /* 0x0000000703038210 */ /* 0x001fe40007ffe0ff */
[----:B------:R1:W-:Y:S04]  /*03c0*/  @!P0 STS [R2+-0x4], R7 ;  /* 0xfffffc0702008388 */ /* 0x0003e80000000800 */
[----:B------:R1:W-:Y:S01]  /*03d0*/  @!P0 STS [R6+-0x4], R3 ;  /* 0xfffffc0306008388 */ /* 0x0003e20000000800 */
[----:B------:R-:W-:Y:S05]  /*03e0*/  BRA.U !UP0, `(.L_x_5) ;  /* 0xfffffffd08c87547 */ /* 0x000fea000b83ffff */
.L_x_4:
[----:B------:R-:W-:Y:S08]  /*03f0*/  BAR.SYNC.DEFER_BLOCKING 0x0 ;  /* 0x0000000000007b1d */ /* 0x000ff00000010000 */
[----:B-12---:R-:W0:Y:S01]  /*0400*/  LDC.64 R2, c[0x0][0x380] ;  /* 0x0000e000ff027b82 */ /* 0x006e220000000a00 */
[----:B------:R-:W1:Y:S01]  /*0410*/  LDS.64 R4, [R5] ;  /* 0x0000000005047984 */ /* 0x000e620000000a00 */
[----:B0-----:R-:W-:-:S05]  /*0420*/  IMAD.WIDE R2, R0, 0x4, R2 ;  /* 0x0000000400027825 */ /* 0x001fca00078e0202 */
[----:B-1----:R-:W-:Y:S04]  /*0430*/  STG.E desc[UR8][R2.64], R4 ;  /* 0x0000000402007986 */ /* 0x002fe8000c101908 */
[----:B------:R-:W-:Y:S01]  /*0440*/  STG.E desc[UR8][R2.64+0x4], R5 ;  /* 0x0000040502007986 */ /* 0x000fe2000c101908 */
[----:B------:R-:W-:Y:S05]  /*0450*/  EXIT ;  /* 0x000000000000794d */ /* 0x000fea0003800000 */
.L_x_6:
        /* <DEDUP_REMOVED lines=10> */
.L_x_34:


//--------------------- .text._Z13prescan_largePiS_iS_ --------------------------
	.section	.text._Z13prescan_largePiS_iS_,"ax",@progbits
	.align	128
        .global         _Z13prescan_largePiS_iS_
        .type           _Z13prescan_largePiS_iS_,@function
        .size           _Z13prescan_largePiS_iS_,(.L_x_35 - _Z13prescan_largePiS_iS_)
        .other          _Z13prescan_largePiS_iS_,@"STO_CUDA_ENTRY STV_DEFAULT"
_Z13prescan_largePiS_iS_:
.text._Z13prescan_largePiS_iS_:
[----:B------:R-:W-:Y:S01]  /*0000*/  LDC R1, c[0x0][0x37c] ;  /* 0x0000df00ff017b82 */ /* 0x000fe20000000800 */
[----:B------:R-:W0:Y:S07]  /*0010*/  S2R R4, SR_CTAID.X ;  /* 0x0000000000047919 */ /* 0x000e2e0000002500 */
[----:B------:R-:W1:Y:S01]  /*0020*/  LDC R12, c[0x0][0x390] ;  /* 0x0000e400ff0c7b82 */ /* 0x000e620000000800 */
[----:B------:R-:W2:Y:S01]  /*0030*/  LDCU.64 UR8, c[0x0][0x358] ;  /* 0x00006b00ff0877ac */ /* 0x000ea20008000a00 */
[----:B------:R-:W0:Y:S06]  /*0040*/  S2R R3, SR_TID.X ;  /* 0x0000000000037919 */ /* 0x000e2c0000002100 */
[----:B------:R-:W3:Y:S01]  /*0050*/  LDC.64 R8, c[0x0][0x388] ;  /* 0x0000e200ff087b82 */ /* 0x000ee20000000a00 */
[----:B-1----:R-:W-:-:S04]  /*0060*/  LEA.HI R2, R12, R12, RZ, 0x1 ;  /* 0x0000000c0c027211 */ /* 0x002fc800078f08ff */
[----:B------:R-:W-:Y:S01]  /*0070*/  SHF.R.S32.HI R2, RZ, 0x1, R2 ;  /* 0x00000001ff027819 */ /* 0x000fe20000011402 */
[----:B0-----:R-:W-:-:S04]  /*0080*/  IMAD R0, R4, R12, R3 ;  /* 0x0000000c04007224 */ /* 0x001fc800078e0203 */
[----:B---3--:R-:W-:-:S04]  /*0090*/  IMAD.WIDE R8, R0, 0x4, R8 ;  /* 0x0000000400087825 */ /* 0x008fc800078e0208 */
[C---:B------:R-:W-:Y:S02]  /*00a0*/  IMAD.WIDE R10, R2.reuse, 0x4, R8 ;  /* 0x00000004020a7825 */ /* 0x040fe400078e0208 */
[----:B--2---:R-:W2:Y:S04]  /*00b0*/  LDG.E R8, desc[UR8][R8.64] ;  /* 0x0000000808087981 */ /* 0x004ea8000c1e1900 */
[----:B------:R-:W3:Y:S01]  /*00c0*/  LDG.E R11, desc[UR8][R10.64] ;  /* 0x000000080a0b7981 */ /* 0x000ee2000c1e1900 */
[----:B------:R-:W0:Y:S01]  /*00d0*/  S2UR UR5, SR_CgaCtaId ;  /* 0x00000000000579c3 */ /* 0x000e220000008800 */
[----:B------:R-:W-:Y:S01]  /*00e0*/  UMOV UR4, 0x400 ;  /* 0x0000040000047882 */ /* 0x000fe20000000000 */
[----:B------:R-:W-:Y:S01]  /*00f0*/  IMAD.IADD R5, R2, 0x1, R3 ;  /* 0x0000000102057824 */ /* 0x000fe200078e0203 */
[----:B------:R-:W-:Y:S01]  /*0100*/  LEA.HI R6, R3, R3, RZ, 0x1b ;  /* 0x0000000303067211 */ /* 0x000fe200078fd8ff */
[----:B------:R-:W-:-:S03]  /*0110*/  UMOV UR7, 0x1 ;  /* 0x0000000100077882 */ /* 0x000fc60000000000 */
[----:B------:R-:W-:Y:S01]  /*0120*/  LEA.HI.SX32 R7, R5, R5, 0x1b ;  /* 0x0000000505077211 */ /* 0x000fe200078fdaff */
[----:B0-----:R-:W-:-:S06]  /*0130*/  ULEA UR4, UR5, UR4, 0x18 ;  /* 0x0000000405047291 */ /* 0x001fcc000f8ec0ff */
[----:B------:R-:W-:Y:S02]  /*0140*/  LEA R5, R6, UR4, 0x2 ;  /* 0x0000000406057c11 */ /* 0x000fe4000f8e10ff */
[----:B------:R-:W-:Y:S02]  /*0150*/  LEA R6, R7, UR4, 0x2 ;  /* 0x0000000407067c11 */ /* 0x000fe4000f8e10ff */
[----:B------:R-:W-:-:S04]  /*0160*/  SHF.R.S32.HI R7, RZ, 0x1, R12 ;  /* 0x00000001ff077819 */ /* 0x000fc8000001140c */
[----:B------:R-:W-:Y:S01]  /*0170*/  ISETP.GE.AND P0, PT, R7, 0x1, PT ;  /* 0x000000010700780c */ /* 0x000fe20003f06270 */
[----:B--2---:R0:W-:Y:S04]  /*0180*/  STS [R5], R8 ;  /* 0x0000000805007388 */ /* 0x0041e80000000800 */
[----:B---3--:R0:W-:Y:S08]  /*0190*/  STS [R6], R11 ;  /* 0x0000000b06007388 */ /* 0x0081f00000000800 */
[----:B------:R-:W-:Y:S05]  /*01a0*/  @!P0 BRA `(.L_x_7) ;  /* 0x00000000005c8947 */ /* 0x000fea0003800000 */
[----:B------:R-:W-:Y:S01]  /*01b0*/  LEA R12, R3, 0x1, 0x1 ;  /* 0x00000001030c7811 */ /* 0x000fe200078e08ff */
[----:B------:R-:W-:-:S06]  /*01c0*/  UMOV UR7, 0x1 ;  /* 0x0000000100077882 */ /* 0x000fcc0000000000 */
.L_x_10:
[----:B------:R-:W-:Y:S01]  /*01d0*/  BAR.SYNC.DEFER_BLOCKING 0x0 ;  /* 0x0000000000007b1d */ /* 0x000fe20000010000 */
[----:B------:R-:W-:Y:S02]  /*01e0*/  ISETP.GE.AND P0, PT, R3, R7, PT ;  /* 0x000000070300720c */ /* 0x000fe40003f06270 */
[----:B------:R-:W-:-:S03]  /*01f0*/  ISETP.GT.U32.AND P1, PT, R7, 0x1, PT ;  /* 0x000000010700780c */ /* 0x000fc60003f24070 */
[----:B------:R-:W-:Y:S08]  /*0200*/  BSSY.RECONVERGENT B0, `(.L_x_8) ;  /* 0x000000e000007945 */ /* 0x000ff00003800200 */
[----:B-1----:R-:W-:Y:S05]  /*0210*/  @P0 BRA `(.L_x_9) ;  /* 0x0000000000300947 */ /* 0x002fea0003800000 */
[----:B0-----:R-:W-:-:S04]  /*0220*/  IMAD R8, R12, UR7, RZ ;  /* 0x000000070c087c24 */ /* 0x001fc8000f8e02ff */
[C---:B------:R-:W-:Y:S02]  /*0230*/  VIADD R9, R8.reuse, 0xffffffff ;  /* 0xffffffff08097836 */ /* 0x040fe40000000000 */
[----:B------:R-:W-:Y:S02]  /*0240*/  VIADD R10, R8, UR7 ;  /* 0x00000007080a7c36 */ /* 0x000fe40008000000 */
[C---:B------:R-:W-:Y:S01]  /*0250*/  VIADD R11, R9.reuse, UR7 ;  /* 0x00000007090b7c36 */ /* 0x040fe20008000000 */
[----:B------:R-:W-:-:S04]  /*0260*/  LEA.HI.SX32 R8, R9, R8, 0x1b ;  /* 0x0000000809087211 */ /* 0x000fc800078fdaff */
[----:B------:R-:W-:Y:S02]  /*0270*/  LEA.HI.SX32 R10, R11, R10, 0x1b ;  /* 0x0000000a0b0a7211 */ /* 0x000fe400078fdaff */
[----:B------:R-:W-:Y:S02]  /*0280*/  LEA R8, R8, UR4, 0x2 ;  /* 0x0000000408087c11 */ /* 0x000fe4000f8e10ff */
[----:B------:R-:W-:-:S04]  /*0290*/  LEA R10, R10, UR4, 0x2 ;  /* 0x000000040a0a7c11 */ /* 0x000fc8000f8e10ff */
[----:B------:R-:W-:Y:S04]  /*02a0*/  LDS R8, [R8+-0x4] ;  /* 0xfffffc0008087984 */ /* 0x000fe80000000800 */
[----:B------:R-:W0:Y:S02]  /*02b0*/  LDS R9, [R10+-0x4] ;  /* 0xfffffc000a097984 */ /* 0x000e240000000800 */
[----:B0-----:R-:W-:-:S05]  /*02c0*/  IMAD.IADD R9, R8, 0x1, R9 ;  /* 0x0000000108097824 */ /* 0x001fca00078e0209 */
[----:B------:R1:W-:Y:S02]  /*02d0*/  STS [R10+-0x4], R9 ;  /* 0xfffffc090a007388 */ /* 0x0003e40000000800 */
.L_x_9:
[----:B------:R-:W-:Y:S05]  /*02e0*/  BSYNC.RECONVERGENT B0 ;  /* 0x0000000000007941 */ /* 0x000fea0003800200 */
.L_x_8:
[----:B------:R-:W-:Y:S01]  /*02f0*/  USHF.L.U32 UR7, UR7, 0x1, URZ ;  /* 0x0000000107077899 */ /* 0x000fe200080006ff */
[----:B------:R-:W-:Y:S01]  /*0300*/  SHF.R.U32.HI R7, RZ, 0x1, R7 ;  /* 0x00000001ff077819 */ /* 0x000fe20000011607 */
[----:B------:R-:W-:Y:S10]  /*0310*/  @P1 BRA `(.L_x_10) ;  /* 0xfffffffc00ac1947 */ /* 0x000ff4000383ffff */
.L_x_7:
[----:B------:R-:W-:Y:S01]  /*0320*/  BAR.SYNC.DEFER_BLOCKING 0x0 ;  /* 0x0000000000007b1d */ /* 0x000fe20000010000 */
[----:B------:R-:W-:-:S05]  /*0330*/  ISETP.NE.AND P0, PT, R3, RZ, PT ;  /* 0x000000ff0300720c */ /* 0x000fca0003f05270 */
[----:B------:R-:W-:Y:S08]  /*0340*/  BSSY.RECONVERGENT B0, `(.L_x_11) ;  /* 0x000000b000007945 */ /* 0x000ff00003800200 */
[----:B------:R-:W-:Y:S05]  /*0350*/  @P0 BRA `(.L_x_12) ;  /* 0x0000000000240947 */ /* 0x000fea0003800000 */
[----:B------:R-:W2:Y:S01]  /*0360*/  LDCU UR6, c[0x0][0x390] ;  /* 0x00007200ff0677ac */ /* 0x000ea20008000800 */
[----:B01----:R-:W0:Y:S01]  /*0370*/  LDC.64 R8, c[0x0][0x398] ;  /* 0x0000e600ff087b82 */ /* 0x003e220000000a00 */
[----:B--2---:R-:W-:-:S04]  /*0380*/  UIADD3 UR5, UPT, UPT, UR6, -0x1, URZ ;  /* 0xffffffff06057890 */ /* 0x004fc8000fffe0ff */
[----:B------:R-:W-:Y:S01]  /*0390*/  ULEA.HI.SX32 UR5, UR5, UR6, 0x1b ;  /* 0x0000000605057291 */ /* 0x000fe2000f8fdaff */
[----:B0-----:R-:W-:-:S03]  /*03a0*/  IMAD.WIDE.U32 R8, R4, 0x4, R8 ;  /* 0x0000000404087825 */ /* 0x001fc600078e0008 */
[----:B------:R-:W-:-:S09]  /*03b0*/  ULEA UR5, UR5, UR4, 0x2 ;  /* 0x0000000405057291 */ /* 0x000fd2000f8e10ff */
[----:B------:R-:W0:Y:S04]  /*03c0*/  LDS R7, [UR5+-0x4] ;  /* 0xfffffc05ff077984 */ /* 0x000e280008000800 */
[----:B------:R-:W-:Y:S04]  /*03d0*/  STS [UR5+-0x4], RZ ;  /* 0xfffffcffff007988 */ /* 0x000fe80008000805 */
[----:B0-----:R2:W-:Y:S02]  /*03e0*/  STG.E desc[UR8][R8.64], R7 ;  /* 0x0000000708007986 */ /* 0x0015e4000c101908 */
.L_x_12:
[----:B------:R-:W-:Y:S05]  /*03f0*/  BSYNC.RECONVERGENT B0 ;  /* 0x0000000000007941 */ /* 0x000fea0003800200 */
.L_x_11:
[----:B------:R-:W3:Y:S02]  /*0400*/  LDCU UR5, c[0x0][0x390] ;  /* 0x00007200ff0577ac */ /* 0x000ee40008000800 */
[----:B---3--:R-:W-:-:S09]  /*0410*/  UISETP.GE.AND UP0, UPT, UR5, 0x2, UPT ;  /* 0x000000020500788c */ /* 0x008fd2000bf06270 */
[----:B------:R-:W-:Y:S05]  /*0420*/  BRA.U !UP0, `(.L_x_13) ;  /* 0x0000000108647547 */ /* 0x000fea000b800000 */
[----:B-1----:R-:W-:Y:S01]  /*0430*/  LEA R10, R3, 0x1, 0x1 ;  /* 0x00000001030a7811 */ /* 0x002fe200078e08ff */
[----:B------:R-:W1:Y:S01]  /*0440*/  LDCU UR6, c[0x0][0x390] ;  /* 0x00007200ff0677ac */ /* 0x000e620008000800 */
[----:B------:R-:W-:-:S05]  /*0450*/  UMOV UR5, 0x1 ;  /* 0x0000000100057882 */ /* 0x000fca0000000000 */
.L_x_16:
[----:B------:R-:W-:Y:S01]  /*0460*/  BAR.SYNC.DEFER_BLOCKING 0x0 ;  /* 0x0000000000007b1d */ /* 0x000fe20000010000 */
[----:B------:R-:W-:Y:S01]  /*0470*/  ISETP.GE.U32.AND P0, PT, R3, UR5, PT ;  /* 0x0000000503007c0c */ /* 0x000fe2000bf06070 */
[----:B------:R-:W-:Y:S02]  /*0480*/  USHF.L.U32 UR5, UR5, 0x1, URZ ;  /* 0x0000000105057899 */ /* 0x000fe400080006ff */
[----:B------:R-:W-:Y:S02]  /*0490*/  USHF.R.U32.HI UR7, URZ, 0x1, UR7 ;  /* 0x00000001ff077899 */ /* 0x000fe40008011607 */
[----:B------:R-:W-:Y:S08]  /*04a0*/  BSSY.RECONVERGENT B0, `(.L_x_14) ;  /* 0x000000f000007945 */ /* 0x000ff00003800200 */
[----:B---3--:R-:W-:Y:S05]  /*04b0*/  @P0 BRA `(.L_x_15) ;  /* 0x0000000000340947 */ /* 0x008fea0003800000 */
[----:B------:R-:W-:-:S04]  /*04c0*/  IMAD R4, R10, UR7, RZ ;  /* 0x000000070a047c24 */ /* 0x000fc8000f8e02ff */
[C---:B--2---:R-:W-:Y:S02]  /*04d0*/  VIADD R7, R4.reuse, 0xffffffff ;  /* 0xffffffff04077836 */ /* 0x044fe40000000000 */
[----:B0-----:R-:W-:Y:S02]  /*04e0*/  VIADD R8, R4, UR7 ;  /* 0x0000000704087c36 */ /* 0x001fe40008000000 */
[C---:B------:R-:W-:Y:S01]  /*04f0*/  VIADD R9, R7.reuse, UR7 ;  /* 0x0000000707097c36 */ /* 0x040fe20008000000 */
[----:B------:R-:W-:-:S04]  /*0500*/  LEA.HI.SX32 R4, R7, R4, 0x1b ;  /* 0x0000000407047211 */ /* 0x000fc800078fdaff */
[----:B------:R-:W-:Y:S02]  /*0510*/  LEA.HI.SX32 R8, R9, R8, 0x1b ;  /* 0x0000000809087211 */ /* 0x000fe400078fdaff */
[----:B------:R-:W-:Y:S02]  /*0520*/  LEA R4, R4, UR4, 0x2 ;  /* 0x0000000404047c11 */ /* 0x000fe4000f8e10ff */
[----:B------:R-:W-:-:S03]  /*0530*/  LEA R8, R8, UR4, 0x2 ;  /* 0x0000000408087c11 */ /* 0x000fc6000f8e10ff */
[----:B------:R-:W-:Y:S04]  /*0540*/  LDS R7, [R4+-0x4] ;  /* 0xfffffc0004077984 */ /* 0x000fe80000000800 */
[----:B------:R-:W0:Y:S02]  /*0550*/  LDS R9, [R8+-0x4] ;  /* 0xfffffc0008097984 */ /* 0x000e240000000800 */
[----:B0-----:R-:W-:Y:S02]  /*0560*/  IMAD.IADD R7, R7, 0x1, R9 ;  /* 0x0000000107077824 */ /* 0x001fe400078e0209 */
[----:B------:R3:W-:Y:S04]  /*0570*/  STS [R4+-0x4], R9 ;  /* 0xfffffc0904007388 */ /* 0x0007e80000000800 */
[----:B------:R3:W-:Y:S02]  /*0580*/  STS [R8+-0x4], R7 ;  /* 0xfffffc0708007388 */ /* 0x0007e40000000800 */
.L_x_15:
[----:B-1----:R-:W-:Y:S05]  /*0590*/  BSYNC.RECONVERGENT B0 ;  /* 0x0000000000007941 */ /* 0x002fea0003800200 */
.L_x_14:
[----:B------:R-:W-:-:S09]  /*05a0*/  UISETP.GE.AND UP0, UPT, UR5, UR6, UPT ;  /* 0x000000060500728c */ /* 0x000fd2000bf06270 */
[----:B------:R-:W-:Y:S05]  /*05b0*/  BRA.U !UP0, `(.L_x_16) ;  /* 0xfffffffd08a87547 */ /* 0x000fea000b83ffff */
.L_x_13:
[----:B------:R-:W-:Y:S08]  /*05c0*/  BAR.SYNC.DEFER_BLOCKING 0x0 ;  /* 0x0000000000007b1d */ /* 0x000ff00000010000 */
[----:B0123--:R-:W0:Y:S01]  /*05d0*/  LDC.64 R8, c[0x0][0x380] ;  /* 0x0000e000ff087b82 */ /* 0x00fe220000000a00 */
[----:B------:R-:W1:Y:S04]  /*05e0*/  LDS R5, [R5] ;  /* 0x0000000005057984 */ /* 0x000e680000000800 */
[----:B------:R-:W2:Y:S01]  /*05f0*/  LDS R7, [R6] ;  /* 0x0000000006077984 */ /* 0x000ea20000000800 */
[----:B0-----:R-:W-:-:S04]  /*0600*/  IMAD.WIDE R8, R0, 0x4, R8 ;  /* 0x0000000400087825 */ /* 0x001fc800078e0208 */
[----:B------:R-:W-:Y:S01]  /*0610*/  IMAD.WIDE R2, R2, 0x4, R8 ;  /* 0x0000000402027825 */ /* 0x000fe200078e0208 */
[----:B-1----:R-:W-:Y:S04]  /*0620*/  STG.E desc[UR8][R8.64], R5 ;  /* 0x0000000508007986 */ /* 0x002fe8000c101908 */
[----:B--2---:R-:W-:Y:S01]  /*0630*/  STG.E desc[UR8][R2.64], R7 ;  /* 0x0000000702007986 */ /* 0x004fe2000c101908 */
[----:B------:R-:W-:Y:S05]  /*0640*/  EXIT ;  /* 0x000000000000794d */ /* 0x000fea0003800000 */
.L_x_17:
        /* <DEDUP_REMOVED lines=11> */
.L_x_35:


//--------------------- .text._Z29prescan_arbitrary_unoptimizedPiS_ii --------------------------
	.section	.text._Z29prescan_arbitrary_unoptimizedPiS_ii,"ax",@progbits
	.align	128
        .global         _Z29prescan_arbitrary_unoptimizedPiS_ii
        .type           _Z29prescan_arbitrary_unoptimizedPiS_ii,@function
        .size           _Z29prescan_arbitrary_unoptimizedPiS_ii,(.L_x_36 - _Z29prescan_arbitrary_unoptimizedPiS_ii)
        .other          _Z29prescan_arbitrary_unoptimizedPiS_ii,@"STO_CUDA_ENTRY STV_DEFAULT"
_Z29prescan_arbitrary_unoptimizedPiS_ii:
.text._Z29prescan_arbitrary_unoptimizedPiS_ii:
[----:B------:R-:W-:Y:S01]  /*0000*/  LDC R1, c[0x0][0x37c] ;  /* 0x0000df00ff017b82 */ /* 0x000fe20000000800 */
[----:B------:R-:W0:Y:S01]  /*0010*/  S2R R0, SR_TID.X ;  /* 0x0000000000007919 */ /* 0x000e220000002100 */
[----:B------:R-:W0:Y:S01]  /*0020*/  LDCU UR4, c[0x0][0x390] ;  /* 0x00007200ff0477ac */ /* 0x000e220008000800 */
[----:B------:R-:W1:Y:S05]  /*0030*/  LDCU.64 UR8, c[0x0][0x358] ;  /* 0x00006b00ff0877ac */ /* 0x000e6a0008000a00 */
[----:B------:R-:W2:Y:S01]  /*0040*/  S2UR UR5, SR_CgaCtaId ;  /* 0x00000000000579c3 */ /* 0x000ea20000008800 */
[----:B------:R-:W3:Y:S07]  /*0050*/  LDCU UR6, c[0x0][0x394] ;  /* 0x00007280ff0677ac */ /* 0x000eee0008000800 */
[----:B------:R-:W4:Y:S01]  /*0060*/  LDC R9, c[0x0][0x394] ;  /* 0x0000e500ff097b82 */ /* 0x000f220000000800 */
[----:B0-----:R-:W-:-:S13]  /*0070*/  ISETP.GE.AND P2, PT, R0, UR4, PT ;  /* 0x0000000400007c0c */ /* 0x001fda000bf46270 */
[----:B------:R-:W0:Y:S01]  /*0080*/  @!P2 LDC.64 R2, c[0x0][0x388] ;  /* 0x0000e200ff02ab82 */ /* 0x000e220000000a00 */
[----:B------:R-:W-:-:S04]  /*0090*/  @!P2 IMAD.SHL.U32 R5, R0, 0x2, RZ ;  /* 0x000000020005a824 */ /* 0x000fc800078e00ff */
[----:B0-----:R-:W-:-:S05]  /*00a0*/  @!P2 IMAD.WIDE.U32 R2, R5, 0x4, R2 ;  /* 0x000000040502a825 */ /* 0x001fca00078e0002 */
[----:B-1----:R-:W5:Y:S04]  /*00b0*/  @!P2 LDG.E R6, desc[UR8][R2.64] ;  /* 0x000000080206a981 */ /* 0x002f68000c1e1900 */
[----:B------:R0:W5:Y:S01]  /*00c0*/  @!P2 LDG.E R7, desc[UR8][R2.64+0x4] ;  /* 0x000004080207a981 */ /* 0x000162000c1e1900 */
[----:B------:R-:W-:Y:S01]  /*00d0*/  UMOV UR4, 0x400 ;  /* 0x0000040000047882 */ /* 0x000fe20000000000 */
[----:B------:R-:W-:Y:S01]  /*00e0*/  ISETP.NE.AND P0, PT, R0, RZ, PT ;  /* 0x000000ff0000720c */ /* 0x000fe20003f05270 */
[----:B--2---:R-:W-:Y:S01]  /*00f0*/  ULEA UR4, UR5, UR4, 0x18 ;  /* 0x0000000405047291 */ /* 0x004fe2000f8ec0ff */
[----:B----4-:R-:W-:Y:S01]  /*0100*/  ISETP.GE.AND P1, PT, R9, 0x2, PT ;  /* 0x000000020900780c */ /* 0x010fe20003f26270 */
[----:B---3--:R-:W-:-:S04]  /*0110*/  USHF.R.S32.HI UR5, URZ, 0x1, UR6 ;  /* 0x00000001ff057899 */ /* 0x008fc80008011406 */
[----:B------:R-:W-:Y:S01]  /*0120*/  LEA R4, R0, UR4, 0x3 ;  /* 0x0000000400047c11 */ /* 0x000fe2000f8e18ff */
[----:B------:R-:W-:Y:S01]  /*0130*/  UISETP.GE.AND UP0, UPT, UR5, 0x1, UPT ;  /* 0x000000010500788c */ /* 0x000fe2000bf06270 */
[----:B0-----:R-:W-:-:S03]  /*0140*/  IMAD.MOV.U32 R2, RZ, RZ, 0x1 ;  /* 0x00000001ff027424 */ /* 0x001fc600078e00ff */
[----:B-----5:R0:W-:Y:S04]  /*0150*/  @!P2 STS.64 [R4], R6 ;  /* 0x000000060400a388 */ /* 0x0201e80000000a00 */
[----:B------:R0:W-:Y:S01]  /*0160*/  @P2 STS.64 [R4], RZ ;  /* 0x000000ff04002388 */ /* 0x0001e20000000a00 */
[----:B------:R-:W-:Y:S05]  /*0170*/  BRA.U !UP0, `(.L_x_18) ;  /* 0x0000000108407547 */ /* 0x000fea000b800000 */
[----:B------:R-:W-:Y:S01]  /*0180*/  LEA R3, R0, 0x1, 0x1 ;  /* 0x0000000100037811 */ /* 0x000fe200078e08ff */
[----:B------:R-:W-:-:S07]  /*0190*/  IMAD.MOV.U32 R2, RZ, RZ, 0x1 ;  /* 0x00000001ff027424 */ /* 0x000fce00078e00ff */
.L_x_19:
[----:B------:R-:W-:Y:S01]  /*01a0*/  BAR.SYNC.DEFER_BLOCKING 0x0 ;  /* 0x0000000000007b1d */ /* 0x000fe20000010000 */
[----:B------:R-:W-:Y:S01]  /*01b0*/  ISETP.GE.AND P2, PT, R0, UR5, PT ;  /* 0x0000000500007c0c */ /* 0x000fe2000bf46270 */
[----:B------:R-:W-:Y:S02]  /*01c0*/  UISETP.GT.U32.AND UP0, UPT, UR5, 0x1, UPT ;  /* 0x000000010500788c */ /* 0x000fe4000bf04070 */
[----:B------:R-:W-:-:S07]  /*01d0*/  USHF.R.U32.HI UR6, URZ, 0x1, UR5 ;  /* 0x00000001ff067899 */ /* 0x000fce0008011605 */
[----:B------:R-:W-:-:S03]  /*01e0*/  UMOV UR5, UR6 ;  /* 0x0000000600057c82 */ /* 0x000fc60008000000 */
[----:B------:R-:W-:-:S05]  /*01f0*/  @!P2 IMAD R5, R3, R2, RZ ;  /* 0x000000020305a224 */ /* 0x000fca00078e02ff */
[----:B------:R-:W-:-:S05]  /*0200*/  @!P2 LEA R5, R5, UR4, 0x2 ;  /* 0x000000040505ac11 */ /* 0x000fca000f8e10ff */
[C---:B01----:R-:W-:Y:S02]  /*0210*/  @!P2 IMAD R6, R2.reuse, 0x4, R5 ;  /* 0x000000040206a824 */ /* 0x043fe400078e0205 */
[----:B------:R-:W-:Y:S01]  /*0220*/  @!P2 LDS R5, [R5+-0x4] ;  /* 0xfffffc000505a984 */ /* 0x000fe20000000800 */
[----:B------:R-:W-:-:S03]  /*0230*/  IMAD.SHL.U32 R2, R2, 0x2, RZ ;  /* 0x0000000202027824 */ /* 0x000fc600078e00ff */
[----:B------:R-:W0:Y:S02]  /*0240*/  @!P2 LDS R8, [R6+-0x4] ;  /* 0xfffffc000608a984 */ /* 0x000e240000000800 */
[----:B0-----:R-:W-:-:S05]  /*0250*/  @!P2 IMAD.IADD R7, R5, 0x1, R8 ;  /* 0x000000010507a824 */ /* 0x001fca00078e0208 */
[----:B------:R1:W-:Y:S01]  /*0260*/  @!P2 STS [R6+-0x4], R7 ;  /* 0xfffffc070600a388 */ /* 0x0003e20000000800 */
[----:B------:R-:W-:Y:S05]  /*0270*/  BRA.U UP0, `(.L_x_19) ;  /* 0xfffffffd00c87547 */ /* 0x000fea000b83ffff */
.L_x_18:
[----:B------:R-:W-:-:S05]  /*0280*/  @!P0 LEA R3, R9, UR4, 0x2 ;  /* 0x0000000409038c11 */ /* 0x000fca000f8e10ff */
[----:B------:R2:W-:Y:S01]  /*0290*/  @!P0 STS [R3+-0x4], RZ ;  /* 0xfffffcff03008388 */ /* 0x0005e20000000800 */
[----:B------:R-:W-:Y:S05]  /*02a0*/  @!P1 BRA `(.L_x_20) ;  /* 0x0000000000449947 */ /* 0x000fea0003800000 */
[----:B01----:R-:W-:Y:S01]  /*02b0*/  LEA R7, R0, 0x1, 0x1 ;  /* 0x0000000100077811 */ /* 0x003fe200078e08ff */
[----:B------:R-:W0:Y:S01]  /*02c0*/  LDCU UR6, c[0x0][0x394] ;  /* 0x00007280ff0677ac */ /* 0x000e220008000800 */
[----:B------:R-:W-:-:S05]  /*02d0*/  UMOV UR5, 0x1 ;  /* 0x0000000100057882 */ /* 0x000fca0000000000 */
.L_x_21:
[----:B------:R-:W-:Y:S01]  /*02e0*/  BAR.SYNC.DEFER_BLOCKING 0x0 ;  /* 0x0000000000007b1d */ /* 0x000fe20000010000 */
[----:B------:R-:W-:Y:S01]  /*02f0*/  ISETP.GE.U32.AND P0, PT, R0, UR5, PT ;  /* 0x0000000500007c0c */ /* 0x000fe2000bf06070 */
[----:B------:R-:W-:Y:S01]  /*0300*/  USHF.L.U32 UR5, UR5, 0x1, URZ ;  /* 0x0000000105057899 */ /* 0x000fe200080006ff */
[----:B------:R-:W-:-:S03]  /*0310*/  SHF.R.U32.HI R2, RZ, 0x1, R2 ;  /* 0x00000001ff027819 */ /* 0x000fc60000011602 */
[----:B0-----:R-:W-:-:S08]  /*0320*/  UISETP.GE.AND UP0, UPT, UR5, UR6, UPT ;  /* 0x000000060500728c */ /* 0x001fd0000bf06270 */
[----:B--23--:R-:W-:-:S05]  /*0330*/  @!P0 IMAD R3, R2, R7, RZ ;  /* 0x0000000702038224 */ /* 0x00cfca00078e02ff */
[----:B------:R-:W-:-:S05]  /*0340*/  @!P0 LEA R3, R3, UR4, 0x2 ;  /* 0x0000000403038c11 */ /* 0x000fca000f8e10ff */
[----:B------:R-:W-:Y:S01]  /*0350*/  @!P0 IMAD R6, R2, 0x4, R3 ;  /* 0x0000000402068824 */ /* 0x000fe200078e0203 */
[----:B------:R-:W-:Y:S04]  /*0360*/  @!P0 LDS R5, [R3+-0x4] ;  /* 0xfffffc0003058984 */ /* 0x000fe80000000800 */
[----:B------:R-:W0:Y:S02]  /*0370*/  @!P0 LDS R8, [R6+-0x4] ;  /* 0xfffffc0006088984 */ /* 0x000e240000000800 */
[----:B0-----:R-:W-:Y:S02]  /*0380*/  @!P0 IMAD.IADD R5, R5, 0x1, R8 ;  /* 0x0000000105058824 */ /* 0x001fe400078e0208 */
[----:B------:R3:W-:Y:S04]  /*0390*/  @!P0 STS [R3+-0x4], R8 ;  /* 0xfffffc0803008388 */ /* 0x0007e80000000800 */
[----:B------:R3:W-:Y:S01]  /*03a0*/  @!P0 STS [R6+-0x4], R5 ;  /* 0xfffffc0506008388 */ /* 0x0007e20000000800 */
[----:B------:R-:W-:Y:S05]  /*03b0*/  BRA.U !UP0, `(.L_x_21) ;  /* 0xfffffffd08c87547 */ /* 0x000fea000b83ffff */
.L_x_20:
[----:B------:R-:W4:Y:S01]  /*03c0*/  LDCU UR4, c[0x0][0x390] ;  /* 0x00007200ff0477ac */ /* 0x000f220008000800 */
[----:B------:R-:W-:Y:S01]  /*03d0*/  BAR.SYNC.DEFER_BLOCKING 0x0 ;  /* 0x0000000000007b1d */ /* 0x000fe20000010000 */
[----:B----4-:R-:W-:-:S13]  /*03e0*/  ISETP.GE.AND P0, PT, R0, UR4, PT ;  /* 0x0000000400007c0c */ /* 0x010fda000bf06270 */
[----:B------:R-:W-:Y:S05]  /*03f0*/  @P0 EXIT ;  /* 0x000000000000094d */ /* 0x000fea0003800000 */
[----:B0--3--:R-:W0:Y:S01]  /*0400*/  LDS.64 R4, [R4] ;  /* 0x0000000004047984 */ /* 0x009e220000000a00 */
[----:B--2---:R-:W2:Y:S01]  /*0410*/  LDC.64 R2, c[0x0][0x380] ;  /* 0x0000e000ff027b82 */ /* 0x004ea20000000a00 */
[----:B-1----:R-:W-:-:S04]  /*0420*/  IMAD.SHL.U32 R7, R0, 0x2, RZ ;  /* 0x0000000200077824 */ /* 0x002fc800078e00ff */
[----:B--2---:R-:W-:-:S05]  /*0430*/  IMAD.WIDE.U32 R2, R7, 0x4, R2 ;  /* 0x0000000407027825 */ /* 0x004fca00078e0002 */
[----:B0-----:R-:W-:Y:S04]  /*0440*/  STG.E desc[UR8][R2.64], R4 ;  /* 0x0000000402007986 */ /* 0x001fe8000c101908 */
[----:B------:R-:W-:Y:S01]  /*0450*/  STG.E desc[UR8][R2.64+0x4], R5 ;  /* 0x0000040502007986 */ /* 0x000fe2000c101908 */
[----:B------:R-:W-:Y:S05]  /*0460*/  EXIT ;  /* 0x000000000000794d */ /* 0x000fea0003800000 */
.L_x_22:
        /* <DEDUP_REMOVED lines=9> */
.L_x_36:


//--------------------- .text._Z17prescan_arbitraryPiS_ii --------------------------
	.section	.text._Z17prescan_arbitraryPiS_ii,"ax",@progbits
	.align	128
        .global         _Z17prescan_arbitraryPiS_ii
        .type           _Z17prescan_arbitraryPiS_ii,@function
        .size           _Z17prescan_arbitraryPiS_ii,(.L_x_37 - _Z17prescan_arbitraryPiS_ii)
        .other          _Z17prescan_arbitraryPiS_ii,@"STO_CUDA_ENTRY STV_DEFAULT"
_Z17prescan_arbitraryPiS_ii:
.text._Z17prescan_arbitraryPiS_ii:
[----:B------:R-:W-:Y:S01]  /*0000*/  LDC R1, c[0x0][0x37c] ;  /* 0x0000df00ff017b82 */ /* 0x000fe20000000800 */
[----:B------:R-:W0:Y:S07]  /*0010*/  S2R R0, SR_TID.X ;  /* 0x0000000000007919 */ /* 0x000e2e0000002100 */
[----:B------:R-:W0:Y:S01]  /*0020*/  LDC R3, c[0x0][0x390] ;  /* 0x0000e400ff037b82 */ /* 0x000e220000000800 */
[----:B------:R-:W1:Y:S01]  /*0030*/  LDCU.64 UR8, c[0x0][0x358] ;  /* 0x00006b00ff0877ac */ /* 0x000e620008000a00 */
[----:B0-----:R-:W-:-:S02]  /*0040*/  ISETP.GE.AND P0, PT, R0, R3, PT ;  /* 0x000000030000720c */ /* 0x001fc40003f06270 */
[----:B------:R-:W-:-:S04]  /*0050*/  LEA.HI R3, R3, R3, RZ, 0x1 ;  /* 0x0000000303037211 */ /* 0x000fc800078f08ff */
[----:B------:R-:W-:-:S07]  /*0060*/  SHF.R.S32.HI R3, RZ, 0x1, R3 ;  /* 0x00000001ff037819 */ /* 0x000fce0000011403 */
[----:B------:R-:W0:Y:S02]  /*0070*/  @!P0 LDC.64 R6, c[0x0][0x388] ;  /* 0x0000e200ff068b82 */ /* 0x000e240000000a00 */
[----:B0-----:R-:W-:-:S04]  /*0080*/  @!P0 IMAD.WIDE.U32 R6, R0, 0x4, R6 ;  /* 0x0000000400068825 */ /* 0x001fc800078e0006 */
[C---:B------:R-:W-:Y:S02]  /*0090*/  @!P0 IMAD.WIDE R8, R3.reuse, 0x4, R6 ;  /* 0x0000000403088825 */ /* 0x040fe400078e0206 */
[----:B-1----:R-:W2:Y:S04]  /*00a0*/  @!P0 LDG.E R7, desc[UR8][R6.64] ;  /* 0x0000000806078981 */ /* 0x002ea8000c1e1900 */
[----:B------:R-:W3:Y:S01]  /*00b0*/  @!P0 LDG.E R9, desc[UR8][R8.64] ;  /* 0x0000000808098981 */ /* 0x000ee2000c1e1900 */
[----:B------:R-:W0:Y:S01]  /*00c0*/  S2UR UR5, SR_CgaCtaId ;  /* 0x00000000000579c3 */ /* 0x000e220000008800 */
[----:B------:R-:W-:Y:S01]  /*00d0*/  UMOV UR4, 0x400 ;  /* 0x0000040000047882 */ /* 0x000fe20000000000 */
[----:B------:R-:W-:Y:S01]  /*00e0*/  IMAD.IADD R2, R3, 0x1, R0 ;  /* 0x0000000103027824 */ /* 0x000fe200078e0200 */
[----:B------:R-:W-:Y:S01]  /*00f0*/  LEA.HI R4, R0, R0, RZ, 0x1b ;  /* 0x0000000000047211 */ /* 0x000fe200078fd8ff */
[----:B------:R-:W-:-:S03]  /*0100*/  UMOV UR7, 0x1 ;  /* 0x0000000100077882 */ /* 0x000fc60000000000 */
[----:B------:R-:W-:Y:S01]  /*0110*/  LEA.HI.SX32 R5, R2, R2, 0x1b ;  /* 0x0000000202057211 */ /* 0x000fe200078fdaff */
[----:B0-----:R-:W-:Y:S01]  /*0120*/  ULEA UR4, UR5, UR4, 0x18 ;  /* 0x0000000405047291 */ /* 0x001fe2000f8ec0ff */
[----:B------:R-:W0:Y:S05]  /*0130*/  LDCU UR5, c[0x0][0x394] ;  /* 0x00007280ff0577ac */ /* 0x000e2a0008000800 */
[----:B------:R-:W-:Y:S02]  /*0140*/  LEA R2, R4, UR4, 0x2 ;  /* 0x0000000404027c11 */ /* 0x000fe4000f8e10ff */
[----:B------:R-:W-:Y:S01]  /*0150*/  LEA R4, R5, UR4, 0x2 ;  /* 0x0000000405047c11 */ /* 0x000fe2000f8e10ff */
[----:B0-----:R-:W-:-:S04]  /*0160*/  USHF.R.S32.HI UR5, URZ, 0x1, UR5 ;  /* 0x00000001ff057899 */ /* 0x001fc80008011405 */
[----:B------:R-:W-:Y:S01]  /*0170*/  UISETP.GE.AND UP0, UPT, UR5, 0x1, UPT ;  /* 0x000000010500788c */ /* 0x000fe2000bf06270 */
[----:B--2---:R0:W-:Y:S04]  /*0180*/  @!P0 STS [R2], R7 ;  /* 0x0000000702008388 */ /* 0x0041e80000000800 */
[----:B---3--:R0:W-:Y:S04]  /*0190*/  @!P0 STS [R4], R9 ;  /* 0x0000000904008388 */ /* 0x0081e80000000800 */
[----:B------:R0:W-:Y:S04]  /*01a0*/  @P0 STS [R2], RZ ;  /* 0x000000ff02000388 */ /* 0x0001e80000000800 */
[----:B------:R0:W-:Y:S01]  /*01b0*/  @P0 STS [R4], RZ ;  /* 0x000000ff04000388 */ /* 0x0001e20000000800 */
[----:B------:R-:W-:Y:S05]  /*01c0*/  BRA.U !UP0, `(.L_x_23) ;  /* 0x0000000108607547 */ /* 0x000fea000b800000 */
[----:B0-----:R-:W-:Y:S01]  /*01d0*/  LEA R9, R0, 0x1, 0x1 ;  /* 0x0000000100097811 */ /* 0x001fe200078e08ff */
[----:B------:R-:W-:-:S06]  /*01e0*/  UMOV UR7, 0x1 ;  /* 0x0000000100077882 */ /* 0x000fcc0000000000 */
.L_x_26:
[----:B------:R-:W-:Y:S01]  /*01f0*/  BAR.SYNC.DEFER_BLOCKING 0x0 ;  /* 0x0000000000007b1d */ /* 0x000fe20000010000 */
[----:B------:R-:W-:-:S05]  /*0200*/  ISETP.GE.AND P0, PT, R0, UR5, PT ;  /* 0x0000000500007c0c */ /* 0x000fca000bf06270 */
[----:B------:R-:W-:Y:S08]  /*0210*/  BSSY.RECONVERGENT B0, `(.L_x_24) ;  /* 0x000000e000007945 */ /* 0x000ff00003800200 */
[----:B0-----:R-:W-:Y:S05]  /*0220*/  @P0 BRA `(.L_x_25) ;  /* 0x0000000000300947 */ /* 0x001fea0003800000 */
[----:B------:R-:W-:-:S04]  /*0230*/  IMAD R5, R9, UR7, RZ ;  /* 0x0000000709057c24 */ /* 0x000fc8000f8e02ff */
        /* <DEDUP_REMOVED lines=11> */
.L_x_25:
[----:B------:R-:W-:Y:S05]  /*02f0*/  BSYNC.RECONVERGENT B0 ;  /* 0x0000000000007941 */ /* 0x000fea0003800200 */
.L_x_24:
[----:B------:R-:W-:Y:S02]  /*0300*/  UISETP.GT.U32.AND UP0, UPT, UR5, 0x1, UPT ;  /* 0x000000010500788c */ /* 0x000fe4000bf04070 */
[----:B------:R-:W-:Y:S02]  /*0310*/  USHF.R.U32.HI UR6, URZ, 0x1, UR5 ;  /* 0x00000001ff067899 */ /* 0x000fe40008011605 */
[----:B------:R-:W-:-:S05]  /*0320*/  USHF.L.U32 UR7, UR7, 0x1, URZ ;  /* 0x0000000107077899 */ /* 0x000fca00080006ff */
[----:B------:R-:W-:Y:S01]  /*0330*/  UMOV UR5, UR6 ;  /* 0x0000000600057c82 */ /* 0x000fe20008000000 */
[----:B------:R-:W-:Y:S06]  /*0340*/  BRA.U UP0, `(.L_x_26) ;  /* 0xfffffffd00a87547 */ /* 0x000fec000b83ffff */
.L_x_23:
[----:B0-----:R-:W0:Y:S01]  /*0350*/  LDC R6, c[0x0][0x394] ;  /* 0x0000e500ff067b82 */ /* 0x001e220000000800 */
[----:B------:R-:W-:-:S13]  /*0360*/  ISETP.NE.AND P0, PT, R0, RZ, PT ;  /* 0x000000ff0000720c */ /* 0x000fda0003f05270 */
[----:B0-----:R-:W-:-:S05]  /*0370*/  @!P0 VIADD R5, R6, 0xffffffff ;  /* 0xffffffff06058836 */ /* 0x001fca0000000000 */
[----:B------:R-:W-:-:S04]  /*0380*/  @!P0 LEA.HI.SX32 R5, R5, R6, 0x1b ;  /* 0x0000000605058211 */ /* 0x000fc800078fdaff */
[----:B------:R-:W-:-:S05]  /*0390*/  @!P0 LEA R5, R5, UR4, 0x2 ;  /* 0x0000000405058c11 */ /* 0x000fca000f8e10ff */
[----:B------:R0:W-:Y:S01]  /*03a0*/  @!P0 STS [R5+-0x4], RZ ;  /* 0xfffffcff05008388 */ /* 0x0001e20000000800 */
[----:B------:R-:W-:-:S13]  /*03b0*/  ISETP.GE.AND P0, PT, R6, 0x2, PT ;  /* 0x000000020600780c */ /* 0x000fda0003f06270 */
[----:B0-----:R-:W-:Y:S05]  /*03c0*/  @!P0 BRA `(.L_x_27) ;  /* 0x0000000000648947 */ /* 0x001fea0003800000 */
[----:B------:R-:W-:Y:S01]  /*03d0*/  LEA R9, R0, 0x1, 0x1 ;  /* 0x0000000100097811 */ /* 0x000fe200078e08ff */
[----:B------:R-:W0:Y:S01]  /*03e0*/  LDCU UR6, c[0x0][0x394] ;  /* 0x00007280ff0677ac */ /* 0x000e220008000800 */
[----:B------:R-:W-:-:S05]  /*03f0*/  UMOV UR5, 0x1 ;  /* 0x0000000100057882 */ /* 0x000fca0000000000 */
.L_x_30:
[----:B------:R-:W-:Y:S01]  /*0400*/  BAR.SYNC.DEFER_BLOCKING 0x0 ;  /* 0x0000000000007b1d */ /* 0x000fe20000010000 */
[----:B------:R-:W-:Y:S01]  /*0410*/  ISETP.GE.U32.AND P0, PT, R0, UR5, PT ;  /* 0x0000000500007c0c */ /* 0x000fe2000bf06070 */
[----:B------:R-:W-:Y:S02]  /*0420*/  USHF.L.U32 UR5, UR5, 0x1, URZ ;  /* 0x0000000105057899 */ /* 0x000fe400080006ff */
[----:B------:R-:W-:Y:S02]  /*0430*/  USHF.R.U32.HI UR7, URZ, 0x1, UR7 ;  /* 0x00000001ff077899 */ /* 0x000fe40008011607 */
[----:B------:R-:W-:Y:S08]  /*0440*/  BSSY.RECONVERGENT B0, `(.L_x_28) ;  /* 0x000000f000007945 */ /* 0x000ff00003800200 */
[----:B-1----:R-:W-:Y:S05]  /*0450*/  @P0 BRA `(.L_x_29) ;  /* 0x0000000000340947 */ /* 0x002fea0003800000 */
[----:B------:R-:W-:-:S04]  /*0460*/  IMAD R5, R9, UR7, RZ ;  /* 0x0000000709057c24 */ /* 0x000fc8000f8e02ff */
[C---:B------:R-:W-:Y:S02]  /*0470*/  VIADD R6, R5.reuse, 0xffffffff ;  /* 0xffffffff05067836 */ /* 0x040fe40000000000 */
[----:B------:R-:W-:Y:S02]  /*0480*/  VIADD R7, R5, UR7 ;  /* 0x0000000705077c36 */ /* 0x000fe40008000000 */
[C---:B------:R-:W-:Y:S01]  /*0490*/  VIADD R8, R6.reuse, UR7 ;  /* 0x0000000706087c36 */ /* 0x040fe20008000000 */
[----:B------:R-:W-:-:S04]  /*04a0*/  LEA.HI.SX32 R5, R6, R5, 0x1b ;  /* 0x0000000506057211 */ /* 0x000fc800078fdaff */
[----:B------:R-:W-:Y:S02]  /*04b0*/  LEA.HI.SX32 R7, R8, R7, 0x1b ;  /* 0x0000000708077211 */ /* 0x000fe400078fdaff */
[----:B------:R-:W-:Y:S02]  /*04c0*/  LEA R5, R5, UR4, 0x2 ;  /* 0x0000000405057c11 */ /* 0x000fe4000f8e10ff */
[----:B------:R-:W-:-:S03]  /*04d0*/  LEA R7, R7, UR4, 0x2 ;  /* 0x0000000407077c11 */ /* 0x000fc6000f8e10ff */
[----:B------:R-:W-:Y:S04]  /*04e0*/  LDS R6, [R5+-0x4] ;  /* 0xfffffc0005067984 */ /* 0x000fe80000000800 */
[----:B------:R-:W1:Y:S02]  /*04f0*/  LDS R8, [R7+-0x4] ;  /* 0xfffffc0007087984 */ /* 0x000e640000000800 */
[----:B-1----:R-:W-:Y:S02]  /*0500*/  IMAD.IADD R6, R6, 0x1, R8 ;  /* 0x0000000106067824 */ /* 0x002fe400078e0208 */
[----:B------:R1:W-:Y:S04]  /*0510*/  STS [R5+-0x4], R8 ;  /* 0xfffffc0805007388 */ /* 0x0003e80000000800 */
[----:B------:R1:W-:Y:S02]  /*0520*/  STS [R7+-0x4], R6 ;  /* 0xfffffc0607007388 */ /* 0x0003e40000000800 */
.L_x_29:
[----:B0-----:R-:W-:Y:S05]  /*0530*/  BSYNC.RECONVERGENT B0 ;  /* 0x0000000000007941 */ /* 0x001fea0003800200 */
.L_x_28:
[----:B------:R-:W-:-:S09]  /*0540*/  UISETP.GE.AND UP0, UPT, UR5, UR6, UPT ;  /* 0x000000060500728c */ /* 0x000fd2000bf06270 */
[----:B------:R-:W-:Y:S05]  /*0550*/  BRA.U !UP0, `(.L_x_30) ;  /* 0xfffffffd08a87547 */ /* 0x000fea000b83ffff */
.L_x_27:
[----:B------:R-:W0:Y:S01]  /*0560*/  LDCU UR10, c[0x0][0x390] ;  /* 0x00007200ff0a77ac */ /* 0x000e220008000800 */
[----:B------:R-:W-:Y:S01]  /*0570*/  BAR.SYNC.DEFER_BLOCKING 0x0 ;  /* 0x0000000000007b1d */ /* 0x000fe20000010000 */
[----:B0-----:R-:W-:-:S13]  /*0580*/  ISETP.GE.AND P0, PT, R0, UR10, PT ;  /* 0x0000000a00007c0c */ /* 0x001fda000bf06270 */
[----:B------:R-:W-:Y:S05]  /*0590*/  @P0 EXIT ;  /* 0x000000000000094d */ /* 0x000fea0003800000 */
[----:B-1----:R-:W0:Y:S01]  /*05a0*/  LDS R5, [R2] ;  /* 0x0000000002057984 */ /* 0x002e220000000800 */
[----:B------:R-:W1:Y:S03]  /*05b0*/  LDC.64 R6, c[0x0][0x380] ;  /* 0x0000e000ff067b82 */ /* 0x000e660000000a00 */
[----:B------:R-:W2:Y:S01]  /*05c0*/  LDS R11, [R4] ;  /* 0x00000000040b7984 */ /* 0x000ea20000000800 */
[----:B-1----:R-:W-:-:S04]  /*05d0*/  IMAD.WIDE.U32 R6, R0, 0x4, R6 ;  /* 0x0000000400067825 */ /* 0x002fc800078e0006 */
[----:B------:R-:W-:Y:S01]  /*05e0*/  IMAD.WIDE R8, R3, 0x4, R6 ;  /* 0x0000000403087825 */ /* 0x000fe200078e0206 */
[----:B0-----:R-:W-:Y:S04]  /*05f0*/  STG.E desc[UR8][R6.64], R5 ;  /* 0x0000000506007986 */ /* 0x001fe8000c101908 */
[----:B--2---:R-:W-:Y:S01]  /*0600*/  STG.E desc[UR8][R8.64], R11 ;  /* 0x0000000b08007986 */ /* 0x004fe2000c101908 */
[----:B------:R-:W-:Y:S05]  /*0610*/  EXIT ;  /* 0x000000000000794d */ /* 0x000fea0003800000 */
.L_x_31:
        /* <DEDUP_REMOVED lines=14> */
.L_x_37:


//--------------------- .nv.shared._Z3addPiiS_S_  --------------------------
	.section	.nv.shared._Z3addPiiS_S_,"aw",@nobits
	.sectionflags	@""
	.align	16
	.zero		1024


//--------------------- .nv.shared.reserved.0     --------------------------
	.section	.nv.shared.reserved.0,"aw",@nobits
	.weak		__nv_reservedSMEM_offset_0_alias
	.size		__nv_reservedSMEM_offset_0_alias, 0, 64
	.other		__nv_reservedSMEM_offset_0_alias,@"STO_CUDA_RESERVED_SHARED STV_DEFAULT"
__nv_reservedSMEM_offset_0_alias:
	.zero		0
	.zero		64


//--------------------- .nv.shared._Z3addPiiS_    --------------------------
	.section	.nv.shared._Z3addPiiS_,"aw",@nobits
	.sectionflags	@""
	.align	16
	.zero		1024


//--------------------- .nv.shared._Z25prescan_large_unoptimizedPiS_iS_ --------------------------
	.section	.nv.shared._Z25prescan_large_unoptimizedPiS_iS_,"aw",@nobits
	.sectionflags	@""
	.align	16
	.zero		1024


//--------------------- .nv.shared._Z13prescan_largePiS_iS_ --------------------------
	.section	.nv.shared._Z13prescan_largePiS_iS_,"aw",@nobits
	.sectionflags	@""
	.align	16
	.zero		1024


//--------------------- .nv.shared._Z29prescan_arbitrary_unoptimizedPiS_ii --------------------------
	.section	.nv.shared._Z29prescan_arbitrary_unoptimizedPiS_ii,"aw",@nobits
	.sectionflags	@""
	.align	16
	.zero		1024


//--------------------- .nv.shared._Z17prescan_arbitraryPiS_ii --------------------------
	.section	.nv.shared._Z17prescan_arbitraryPiS_ii,"aw",@nobits
	.sectionflags	@""
	.align	16
	.zero		1024


//--------------------- .nv.constant0._Z3addPiiS_S_ --------------------------
	.section	.nv.constant0._Z3addPiiS_S_,"a",@progbits
	.sectionflags	@""
	.align	4
.nv.constant0._Z3addPiiS_S_:
	.zero		928


//--------------------- .nv.constant0._Z3addPiiS_ --------------------------
	.section	.nv.constant0._Z3addPiiS_,"a",@progbits
	.sectionflags	@""
	.align	4
.nv.constant0._Z3addPiiS_:
	.zero		920


//--------------------- .nv.constant0._Z25prescan_large_unoptimizedPiS_iS_ --------------------------
	.section	.nv.constant0._Z25prescan_large_unoptimizedPiS_iS_,"a",@progbits
	.sectionflags	@""
	.align	4
.nv.constant0._Z25prescan_large_unoptimizedPiS_iS_:
	.zero		928


//--------------------- .nv.constant0._Z13prescan_largePiS_iS_ --------------------------
	.section	.nv.constant0._Z13prescan_largePiS_iS_,"a",@progbits
	.sectionflags	@""
	.align	4
.nv.constant0._Z13prescan_largePiS_iS_:
	.zero		928


//--------------------- .nv.constant0._Z29prescan_arbitrary_unoptimizedPiS_ii --------------------------
	.section	.nv.constant0._Z29prescan_arbitrary_unoptimizedPiS_ii,"a",@progbits
	.sectionflags	@""
	.align	4
.nv.constant0._Z29prescan_arbitrary_unoptimizedPiS_ii:
	.zero		920


//--------------------- .nv.constant0._Z17prescan_arbitraryPiS_ii --------------------------
	.section	.nv.constant0._Z17prescan_arbitraryPiS_ii,"a",@progbits
	.sectionflags	@""
	.align	4
.nv.constant0._Z17prescan_arbitraryPiS_ii:
	.zero		920


//--------------------- SYMBOLS --------------------------

	.type		.nv.reservedSmem.offset0,@object
	.size		.nv.reservedSmem.offset0,0x4
	.type		.nv.reservedSmem.cap,@object
	.size		.nv.reservedSmem.cap,0x4
